//
// Generated by NVIDIA NVVM Compiler
//
// Compiler Build ID: CL-36424714
// Cuda compilation tools, release 13.0, V13.0.88
// Based on NVVM 20.0.0
//

.version 9.0
.target sm_100
.address_size 64

	// .globl	_Z9cudaHellov
.extern .func  (.param .b32 func_retval0) vprintf
(
	.param .b64 vprintf_param_0,
	.param .b64 vprintf_param_1
)
;
.global .align 4 .b8 precalc_xorwow_matrix[102400];
.global .align 4 .b8 precalc_xorwow_offset_matrix[102400];
.global .align 4 .b8 mrg32k3aM1[2304];
.global .align 4 .b8 mrg32k3aM2[2304];
.global .align 4 .b8 mrg32k3aM1SubSeq[2016];
.global .align 4 .b8 mrg32k3aM2SubSeq[2016];
.global .align 4 .b8 mrg32k3aM1Seq[2304];
.global .align 4 .b8 mrg32k3aM2Seq[2304];
.const .align 8 .b8 __cr_lgamma_table[72];
// _ZZ12sgemm_kerneliiiffPfS_S_E6aCache has been demoted
// _ZZ12sgemm_kerneliiiffPfS_S_E6bCache has been demoted
.global .align 1 .b8 $str[18] = {72, 101, 108, 108, 111, 32, 102, 114, 111, 109, 32, 67, 85, 68, 65, 33, 10};

.visible .entry _Z9cudaHellov()
{
	.reg .b32 	%r<3>;
	.reg .b64 	%rd<3>;

	mov.u64 	%rd1, $str;
	cvta.global.u64 	%rd2, %rd1;
	{ // callseq 0, 0
	.param .b64 param0;
	st.param.b64 	[param0], %rd2;
	.param .b64 param1;
	st.param.b64 	[param1], 0;
	.param .b32 retval0;
	call.uni (retval0), 
	vprintf, 
	(
	param0, 
	param1
	);
	ld.param.b32 	%r1, [retval0];
	} // callseq 0
	ret;

}
	// .globl	_Z13cuRandArrInitPfiii
.visible .entry _Z13cuRandArrInitPfiii(
	.param .u64 .ptr .align 1 _Z13cuRandArrInitPfiii_param_0,
	.param .u32 _Z13cuRandArrInitPfiii_param_1,
	.param .u32 _Z13cuRandArrInitPfiii_param_2,
	.param .u32 _Z13cuRandArrInitPfiii_param_3
)
{
	.local .align 8 .b8 	__local_depot1[48];
	.reg .b64 	%SP;
	.reg .b64 	%SPL;
	.reg .pred 	%p<64>;
	.reg .b32 	%r<1203>;
	.reg .b32 	%f<7>;
	.reg .b64 	%rd<28>;

	mov.u64 	%SPL, __local_depot1;
	ld.param.u64 	%rd10, [_Z13cuRandArrInitPfiii_param_0];
	ld.param.u32 	%r541, [_Z13cuRandArrInitPfiii_param_1];
	ld.param.u32 	%r542, [_Z13cuRandArrInitPfiii_param_2];
	ld.param.u32 	%r543, [_Z13cuRandArrInitPfiii_param_3];
	mov.u32 	%r544, %ctaid.x;
	mov.u32 	%r545, %ntid.x;
	mov.u32 	%r546, %tid.x;
	mad.lo.s32 	%r1, %r544, %r545, %r546;
	setp.ge.s32 	%p1, %r1, %r543;
	@%p1 bra 	$L__BB1_117;
	add.u64 	%rd1, %SPL, 0;
	// begin inline asm
	mov.u64 	%rd11, %clock64;
	// end inline asm
	cvt.s64.s32 	%rd2, %r1;
	cvt.u32.u64 	%r547, %rd11;
	xor.b32  	%r548, %r547, -1429050551;
	mul.lo.s32 	%r549, %r548, 1099087573;
	{ .reg .b32 tmp; mov.b64 {tmp, %r550}, %rd11; }
	xor.b32  	%r551, %r550, -136515619;
	mul.lo.s32 	%r552, %r551, -1703105765;
	add.s32 	%r553, %r549, %r552;
	add.s32 	%r2, %r553, 6615241;
	add.s32 	%r939, %r549, 123456789;
	st.local.v2.u32 	[%rd1], {%r2, %r939};
	xor.b32  	%r554, %r549, 362436069;
	add.s32 	%r555, %r552, 521288629;
	st.local.v2.u32 	[%rd1+8], {%r554, %r555};
	xor.b32  	%r556, %r552, 88675123;
	add.s32 	%r935, %r549, 5783321;
	st.local.v2.u32 	[%rd1+16], {%r556, %r935};
	setp.eq.s32 	%p2, %r1, 0;
	@%p2 bra 	$L__BB1_116;
	mov.b32 	%r922, 0;
	mov.u64 	%rd27, %rd2;
$L__BB1_3:
	mov.u64 	%rd3, %rd27;
	and.b64  	%rd4, %rd3, 3;
	setp.eq.s64 	%p3, %rd4, 0;
	@%p3 bra 	$L__BB1_115;
	mul.wide.u32 	%rd13, %r922, 3200;
	mov.u64 	%rd14, precalc_xorwow_matrix;
	add.s64 	%rd5, %rd14, %rd13;
	mov.b32 	%r935, 0;
	mov.u32 	%r936, %r935;
	mov.u32 	%r937, %r935;
	mov.u32 	%r938, %r935;
	mov.u32 	%r939, %r935;
	mov.u32 	%r928, %r935;
$L__BB1_5:
	mul.wide.u32 	%rd15, %r928, 4;
	add.s64 	%rd16, %rd1, %rd15;
	ld.local.u32 	%r14, [%rd16+4];
	shl.b32 	%r15, %r928, 5;
	mov.b32 	%r934, 0;
$L__BB1_6:
	.pragma "nounroll";
	shr.u32 	%r560, %r14, %r934;
	and.b32  	%r561, %r560, 1;
	setp.eq.b32 	%p4, %r561, 1;
	not.pred 	%p5, %p4;
	add.s32 	%r562, %r15, %r934;
	mul.lo.s32 	%r563, %r562, 5;
	mul.wide.u32 	%rd17, %r563, 4;
	add.s64 	%rd6, %rd5, %rd17;
	@%p5 bra 	$L__BB1_8;
	ld.global.u32 	%r564, [%rd6];
	xor.b32  	%r939, %r939, %r564;
	ld.global.u32 	%r565, [%rd6+4];
	xor.b32  	%r938, %r938, %r565;
	ld.global.u32 	%r566, [%rd6+8];
	xor.b32  	%r937, %r937, %r566;
	ld.global.u32 	%r567, [%rd6+12];
	xor.b32  	%r936, %r936, %r567;
	ld.global.u32 	%r568, [%rd6+16];
	xor.b32  	%r935, %r935, %r568;
$L__BB1_8:
	and.b32  	%r570, %r560, 2;
	setp.eq.s32 	%p6, %r570, 0;
	@%p6 bra 	$L__BB1_10;
	ld.global.u32 	%r571, [%rd6+20];
	xor.b32  	%r939, %r939, %r571;
	ld.global.u32 	%r572, [%rd6+24];
	xor.b32  	%r938, %r938, %r572;
	ld.global.u32 	%r573, [%rd6+28];
	xor.b32  	%r937, %r937, %r573;
	ld.global.u32 	%r574, [%rd6+32];
	xor.b32  	%r936, %r936, %r574;
	ld.global.u32 	%r575, [%rd6+36];
	xor.b32  	%r935, %r935, %r575;
$L__BB1_10:
	and.b32  	%r577, %r560, 4;
	setp.eq.s32 	%p7, %r577, 0;
	@%p7 bra 	$L__BB1_12;
	ld.global.u32 	%r578, [%rd6+40];
	xor.b32  	%r939, %r939, %r578;
	ld.global.u32 	%r579, [%rd6+44];
	xor.b32  	%r938, %r938, %r579;
	ld.global.u32 	%r580, [%rd6+48];
	xor.b32  	%r937, %r937, %r580;
	ld.global.u32 	%r581, [%rd6+52];
	xor.b32  	%r936, %r936, %r581;
	ld.global.u32 	%r582, [%rd6+56];
	xor.b32  	%r935, %r935, %r582;
$L__BB1_12:
	and.b32  	%r584, %r560, 8;
	setp.eq.s32 	%p8, %r584, 0;
	@%p8 bra 	$L__BB1_14;
	ld.global.u32 	%r585, [%rd6+60];
	xor.b32  	%r939, %r939, %r585;
	ld.global.u32 	%r586, [%rd6+64];
	xor.b32  	%r938, %r938, %r586;
	ld.global.u32 	%r587, [%rd6+68];
	xor.b32  	%r937, %r937, %r587;
	ld.global.u32 	%r588, [%rd6+72];
	xor.b32  	%r936, %r936, %r588;
	ld.global.u32 	%r589, [%rd6+76];
	xor.b32  	%r935, %r935, %r589;
$L__BB1_14:
	and.b32  	%r591, %r560, 16;
	setp.eq.s32 	%p9, %r591, 0;
	@%p9 bra 	$L__BB1_16;
	ld.global.u32 	%r592, [%rd6+80];
	xor.b32  	%r939, %r939, %r592;
	ld.global.u32 	%r593, [%rd6+84];
	xor.b32  	%r938, %r938, %r593;
	ld.global.u32 	%r594, [%rd6+88];
	xor.b32  	%r937, %r937, %r594;
	ld.global.u32 	%r595, [%rd6+92];
	xor.b32  	%r936, %r936, %r595;
	ld.global.u32 	%r596, [%rd6+96];
	xor.b32  	%r935, %r935, %r596;
$L__BB1_16:
	and.b32  	%r598, %r560, 32;
	setp.eq.s32 	%p10, %r598, 0;
	@%p10 bra 	$L__BB1_18;
	ld.global.u32 	%r599, [%rd6+100];
	xor.b32  	%r939, %r939, %r599;
	ld.global.u32 	%r600, [%rd6+104];
	xor.b32  	%r938, %r938, %r600;
	ld.global.u32 	%r601, [%rd6+108];
	xor.b32  	%r937, %r937, %r601;
	ld.global.u32 	%r602, [%rd6+112];
	xor.b32  	%r936, %r936, %r602;
	ld.global.u32 	%r603, [%rd6+116];
	xor.b32  	%r935, %r935, %r603;
$L__BB1_18:
	and.b32  	%r605, %r560, 64;
	setp.eq.s32 	%p11, %r605, 0;
	@%p11 bra 	$L__BB1_20;
	ld.global.u32 	%r606, [%rd6+120];
	xor.b32  	%r939, %r939, %r606;
	ld.global.u32 	%r607, [%rd6+124];
	xor.b32  	%r938, %r938, %r607;
	ld.global.u32 	%r608, [%rd6+128];
	xor.b32  	%r937, %r937, %r608;
	ld.global.u32 	%r609, [%rd6+132];
	xor.b32  	%r936, %r936, %r609;
	ld.global.u32 	%r610, [%rd6+136];
	xor.b32  	%r935, %r935, %r610;
$L__BB1_20:
	and.b32  	%r612, %r560, 128;
	setp.eq.s32 	%p12, %r612, 0;
	@%p12 bra 	$L__BB1_22;
	ld.global.u32 	%r613, [%rd6+140];
	xor.b32  	%r939, %r939, %r613;
	ld.global.u32 	%r614, [%rd6+144];
	xor.b32  	%r938, %r938, %r614;
	ld.global.u32 	%r615, [%rd6+148];
	xor.b32  	%r937, %r937, %r615;
	ld.global.u32 	%r616, [%rd6+152];
	xor.b32  	%r936, %r936, %r616;
	ld.global.u32 	%r617, [%rd6+156];
	xor.b32  	%r935, %r935, %r617;
$L__BB1_22:
	and.b32  	%r619, %r560, 256;
	setp.eq.s32 	%p13, %r619, 0;
	@%p13 bra 	$L__BB1_24;
	ld.global.u32 	%r620, [%rd6+160];
	xor.b32  	%r939, %r939, %r620;
	ld.global.u32 	%r621, [%rd6+164];
	xor.b32  	%r938, %r938, %r621;
	ld.global.u32 	%r622, [%rd6+168];
	xor.b32  	%r937, %r937, %r622;
	ld.global.u32 	%r623, [%rd6+172];
	xor.b32  	%r936, %r936, %r623;
	ld.global.u32 	%r624, [%rd6+176];
	xor.b32  	%r935, %r935, %r624;
$L__BB1_24:
	and.b32  	%r626, %r560, 512;
	setp.eq.s32 	%p14, %r626, 0;
	@%p14 bra 	$L__BB1_26;
	ld.global.u32 	%r627, [%rd6+180];
	xor.b32  	%r939, %r939, %r627;
	ld.global.u32 	%r628, [%rd6+184];
	xor.b32  	%r938, %r938, %r628;
	ld.global.u32 	%r629, [%rd6+188];
	xor.b32  	%r937, %r937, %r629;
	ld.global.u32 	%r630, [%rd6+192];
	xor.b32  	%r936, %r936, %r630;
	ld.global.u32 	%r631, [%rd6+196];
	xor.b32  	%r935, %r935, %r631;
$L__BB1_26:
	and.b32  	%r633, %r560, 1024;
	setp.eq.s32 	%p15, %r633, 0;
	@%p15 bra 	$L__BB1_28;
	ld.global.u32 	%r634, [%rd6+200];
	xor.b32  	%r939, %r939, %r634;
	ld.global.u32 	%r635, [%rd6+204];
	xor.b32  	%r938, %r938, %r635;
	ld.global.u32 	%r636, [%rd6+208];
	xor.b32  	%r937, %r937, %r636;
	ld.global.u32 	%r637, [%rd6+212];
	xor.b32  	%r936, %r936, %r637;
	ld.global.u32 	%r638, [%rd6+216];
	xor.b32  	%r935, %r935, %r638;
$L__BB1_28:
	and.b32  	%r640, %r560, 2048;
	setp.eq.s32 	%p16, %r640, 0;
	@%p16 bra 	$L__BB1_30;
	ld.global.u32 	%r641, [%rd6+220];
	xor.b32  	%r939, %r939, %r641;
	ld.global.u32 	%r642, [%rd6+224];
	xor.b32  	%r938, %r938, %r642;
	ld.global.u32 	%r643, [%rd6+228];
	xor.b32  	%r937, %r937, %r643;
	ld.global.u32 	%r644, [%rd6+232];
	xor.b32  	%r936, %r936, %r644;
	ld.global.u32 	%r645, [%rd6+236];
	xor.b32  	%r935, %r935, %r645;
$L__BB1_30:
	and.b32  	%r647, %r560, 4096;
	setp.eq.s32 	%p17, %r647, 0;
	@%p17 bra 	$L__BB1_32;
	ld.global.u32 	%r648, [%rd6+240];
	xor.b32  	%r939, %r939, %r648;
	ld.global.u32 	%r649, [%rd6+244];
	xor.b32  	%r938, %r938, %r649;
	ld.global.u32 	%r650, [%rd6+248];
	xor.b32  	%r937, %r937, %r650;
	ld.global.u32 	%r651, [%rd6+252];
	xor.b32  	%r936, %r936, %r651;
	ld.global.u32 	%r652, [%rd6+256];
	xor.b32  	%r935, %r935, %r652;
$L__BB1_32:
	and.b32  	%r654, %r560, 8192;
	setp.eq.s32 	%p18, %r654, 0;
	@%p18 bra 	$L__BB1_34;
	ld.global.u32 	%r655, [%rd6+260];
	xor.b32  	%r939, %r939, %r655;
	ld.global.u32 	%r656, [%rd6+264];
	xor.b32  	%r938, %r938, %r656;
	ld.global.u32 	%r657, [%rd6+268];
	xor.b32  	%r937, %r937, %r657;
	ld.global.u32 	%r658, [%rd6+272];
	xor.b32  	%r936, %r936, %r658;
	ld.global.u32 	%r659, [%rd6+276];
	xor.b32  	%r935, %r935, %r659;
$L__BB1_34:
	and.b32  	%r661, %r560, 16384;
	setp.eq.s32 	%p19, %r661, 0;
	@%p19 bra 	$L__BB1_36;
	ld.global.u32 	%r662, [%rd6+280];
	xor.b32  	%r939, %r939, %r662;
	ld.global.u32 	%r663, [%rd6+284];
	xor.b32  	%r938, %r938, %r663;
	ld.global.u32 	%r664, [%rd6+288];
	xor.b32  	%r937, %r937, %r664;
	ld.global.u32 	%r665, [%rd6+292];
	xor.b32  	%r936, %r936, %r665;
	ld.global.u32 	%r666, [%rd6+296];
	xor.b32  	%r935, %r935, %r666;
$L__BB1_36:
	and.b32  	%r668, %r560, 32768;
	setp.eq.s32 	%p20, %r668, 0;
	@%p20 bra 	$L__BB1_38;
	ld.global.u32 	%r669, [%rd6+300];
	xor.b32  	%r939, %r939, %r669;
	ld.global.u32 	%r670, [%rd6+304];
	xor.b32  	%r938, %r938, %r670;
	ld.global.u32 	%r671, [%rd6+308];
	xor.b32  	%r937, %r937, %r671;
	ld.global.u32 	%r672, [%rd6+312];
	xor.b32  	%r936, %r936, %r672;
	ld.global.u32 	%r673, [%rd6+316];
	xor.b32  	%r935, %r935, %r673;
$L__BB1_38:
	add.s32 	%r934, %r934, 16;
	setp.ne.s32 	%p21, %r934, 32;
	@%p21 bra 	$L__BB1_6;
	mad.lo.s32 	%r674, %r928, -31, %r15;
	add.s32 	%r928, %r674, 1;
	setp.ne.s32 	%p22, %r928, 5;
	@%p22 bra 	$L__BB1_5;
	st.local.u32 	[%rd1+4], %r939;
	st.local.v2.u32 	[%rd1+8], {%r938, %r937};
	st.local.v2.u32 	[%rd1+16], {%r936, %r935};
	setp.eq.s64 	%p23, %rd4, 1;
	@%p23 bra 	$L__BB1_115;
	mov.b32 	%r935, 0;
	mov.u32 	%r1028, %r935;
	mov.u32 	%r1029, %r935;
	mov.u32 	%r1030, %r935;
	mov.u32 	%r939, %r935;
	mov.u32 	%r1020, %r935;
$L__BB1_42:
	mul.wide.u32 	%rd18, %r1020, 4;
	add.s64 	%rd19, %rd1, %rd18;
	ld.local.u32 	%r190, [%rd19+4];
	shl.b32 	%r191, %r1020, 5;
	mov.b32 	%r1026, 0;
$L__BB1_43:
	.pragma "nounroll";
	shr.u32 	%r677, %r190, %r1026;
	and.b32  	%r678, %r677, 1;
	setp.eq.b32 	%p24, %r678, 1;
	not.pred 	%p25, %p24;
	add.s32 	%r679, %r191, %r1026;
	mul.lo.s32 	%r680, %r679, 5;
	mul.wide.u32 	%rd20, %r680, 4;
	add.s64 	%rd7, %rd5, %rd20;
	@%p25 bra 	$L__BB1_45;
	ld.global.u32 	%r681, [%rd7];
	xor.b32  	%r939, %r939, %r681;
	ld.global.u32 	%r682, [%rd7+4];
	xor.b32  	%r1030, %r1030, %r682;
	ld.global.u32 	%r683, [%rd7+8];
	xor.b32  	%r1029, %r1029, %r683;
	ld.global.u32 	%r684, [%rd7+12];
	xor.b32  	%r1028, %r1028, %r684;
	ld.global.u32 	%r685, [%rd7+16];
	xor.b32  	%r935, %r935, %r685;
$L__BB1_45:
	and.b32  	%r687, %r677, 2;
	setp.eq.s32 	%p26, %r687, 0;
	@%p26 bra 	$L__BB1_47;
	ld.global.u32 	%r688, [%rd7+20];
	xor.b32  	%r939, %r939, %r688;
	ld.global.u32 	%r689, [%rd7+24];
	xor.b32  	%r1030, %r1030, %r689;
	ld.global.u32 	%r690, [%rd7+28];
	xor.b32  	%r1029, %r1029, %r690;
	ld.global.u32 	%r691, [%rd7+32];
	xor.b32  	%r1028, %r1028, %r691;
	ld.global.u32 	%r692, [%rd7+36];
	xor.b32  	%r935, %r935, %r692;
$L__BB1_47:
	and.b32  	%r694, %r677, 4;
	setp.eq.s32 	%p27, %r694, 0;
	@%p27 bra 	$L__BB1_49;
	ld.global.u32 	%r695, [%rd7+40];
	xor.b32  	%r939, %r939, %r695;
	ld.global.u32 	%r696, [%rd7+44];
	xor.b32  	%r1030, %r1030, %r696;
	ld.global.u32 	%r697, [%rd7+48];
	xor.b32  	%r1029, %r1029, %r697;
	ld.global.u32 	%r698, [%rd7+52];
	xor.b32  	%r1028, %r1028, %r698;
	ld.global.u32 	%r699, [%rd7+56];
	xor.b32  	%r935, %r935, %r699;
$L__BB1_49:
	and.b32  	%r701, %r677, 8;
	setp.eq.s32 	%p28, %r701, 0;
	@%p28 bra 	$L__BB1_51;
	ld.global.u32 	%r702, [%rd7+60];
	xor.b32  	%r939, %r939, %r702;
	ld.global.u32 	%r703, [%rd7+64];
	xor.b32  	%r1030, %r1030, %r703;
	ld.global.u32 	%r704, [%rd7+68];
	xor.b32  	%r1029, %r1029, %r704;
	ld.global.u32 	%r705, [%rd7+72];
	xor.b32  	%r1028, %r1028, %r705;
	ld.global.u32 	%r706, [%rd7+76];
	xor.b32  	%r935, %r935, %r706;
$L__BB1_51:
	and.b32  	%r708, %r677, 16;
	setp.eq.s32 	%p29, %r708, 0;
	@%p29 bra 	$L__BB1_53;
	ld.global.u32 	%r709, [%rd7+80];
	xor.b32  	%r939, %r939, %r709;
	ld.global.u32 	%r710, [%rd7+84];
	xor.b32  	%r1030, %r1030, %r710;
	ld.global.u32 	%r711, [%rd7+88];
	xor.b32  	%r1029, %r1029, %r711;
	ld.global.u32 	%r712, [%rd7+92];
	xor.b32  	%r1028, %r1028, %r712;
	ld.global.u32 	%r713, [%rd7+96];
	xor.b32  	%r935, %r935, %r713;
$L__BB1_53:
	and.b32  	%r715, %r677, 32;
	setp.eq.s32 	%p30, %r715, 0;
	@%p30 bra 	$L__BB1_55;
	ld.global.u32 	%r716, [%rd7+100];
	xor.b32  	%r939, %r939, %r716;
	ld.global.u32 	%r717, [%rd7+104];
	xor.b32  	%r1030, %r1030, %r717;
	ld.global.u32 	%r718, [%rd7+108];
	xor.b32  	%r1029, %r1029, %r718;
	ld.global.u32 	%r719, [%rd7+112];
	xor.b32  	%r1028, %r1028, %r719;
	ld.global.u32 	%r720, [%rd7+116];
	xor.b32  	%r935, %r935, %r720;
$L__BB1_55:
	and.b32  	%r722, %r677, 64;
	setp.eq.s32 	%p31, %r722, 0;
	@%p31 bra 	$L__BB1_57;
	ld.global.u32 	%r723, [%rd7+120];
	xor.b32  	%r939, %r939, %r723;
	ld.global.u32 	%r724, [%rd7+124];
	xor.b32  	%r1030, %r1030, %r724;
	ld.global.u32 	%r725, [%rd7+128];
	xor.b32  	%r1029, %r1029, %r725;
	ld.global.u32 	%r726, [%rd7+132];
	xor.b32  	%r1028, %r1028, %r726;
	ld.global.u32 	%r727, [%rd7+136];
	xor.b32  	%r935, %r935, %r727;
$L__BB1_57:
	and.b32  	%r729, %r677, 128;
	setp.eq.s32 	%p32, %r729, 0;
	@%p32 bra 	$L__BB1_59;
	ld.global.u32 	%r730, [%rd7+140];
	xor.b32  	%r939, %r939, %r730;
	ld.global.u32 	%r731, [%rd7+144];
	xor.b32  	%r1030, %r1030, %r731;
	ld.global.u32 	%r732, [%rd7+148];
	xor.b32  	%r1029, %r1029, %r732;
	ld.global.u32 	%r733, [%rd7+152];
	xor.b32  	%r1028, %r1028, %r733;
	ld.global.u32 	%r734, [%rd7+156];
	xor.b32  	%r935, %r935, %r734;
$L__BB1_59:
	and.b32  	%r736, %r677, 256;
	setp.eq.s32 	%p33, %r736, 0;
	@%p33 bra 	$L__BB1_61;
	ld.global.u32 	%r737, [%rd7+160];
	xor.b32  	%r939, %r939, %r737;
	ld.global.u32 	%r738, [%rd7+164];
	xor.b32  	%r1030, %r1030, %r738;
	ld.global.u32 	%r739, [%rd7+168];
	xor.b32  	%r1029, %r1029, %r739;
	ld.global.u32 	%r740, [%rd7+172];
	xor.b32  	%r1028, %r1028, %r740;
	ld.global.u32 	%r741, [%rd7+176];
	xor.b32  	%r935, %r935, %r741;
$L__BB1_61:
	and.b32  	%r743, %r677, 512;
	setp.eq.s32 	%p34, %r743, 0;
	@%p34 bra 	$L__BB1_63;
	ld.global.u32 	%r744, [%rd7+180];
	xor.b32  	%r939, %r939, %r744;
	ld.global.u32 	%r745, [%rd7+184];
	xor.b32  	%r1030, %r1030, %r745;
	ld.global.u32 	%r746, [%rd7+188];
	xor.b32  	%r1029, %r1029, %r746;
	ld.global.u32 	%r747, [%rd7+192];
	xor.b32  	%r1028, %r1028, %r747;
	ld.global.u32 	%r748, [%rd7+196];
	xor.b32  	%r935, %r935, %r748;
$L__BB1_63:
	and.b32  	%r750, %r677, 1024;
	setp.eq.s32 	%p35, %r750, 0;
	@%p35 bra 	$L__BB1_65;
	ld.global.u32 	%r751, [%rd7+200];
	xor.b32  	%r939, %r939, %r751;
	ld.global.u32 	%r752, [%rd7+204];
	xor.b32  	%r1030, %r1030, %r752;
	ld.global.u32 	%r753, [%rd7+208];
	xor.b32  	%r1029, %r1029, %r753;
	ld.global.u32 	%r754, [%rd7+212];
	xor.b32  	%r1028, %r1028, %r754;
	ld.global.u32 	%r755, [%rd7+216];
	xor.b32  	%r935, %r935, %r755;
$L__BB1_65:
	and.b32  	%r757, %r677, 2048;
	setp.eq.s32 	%p36, %r757, 0;
	@%p36 bra 	$L__BB1_67;
	ld.global.u32 	%r758, [%rd7+220];
	xor.b32  	%r939, %r939, %r758;
	ld.global.u32 	%r759, [%rd7+224];
	xor.b32  	%r1030, %r1030, %r759;
	ld.global.u32 	%r760, [%rd7+228];
	xor.b32  	%r1029, %r1029, %r760;
	ld.global.u32 	%r761, [%rd7+232];
	xor.b32  	%r1028, %r1028, %r761;
	ld.global.u32 	%r762, [%rd7+236];
	xor.b32  	%r935, %r935, %r762;
$L__BB1_67:
	and.b32  	%r764, %r677, 4096;
	setp.eq.s32 	%p37, %r764, 0;
	@%p37 bra 	$L__BB1_69;
	ld.global.u32 	%r765, [%rd7+240];
	xor.b32  	%r939, %r939, %r765;
	ld.global.u32 	%r766, [%rd7+244];
	xor.b32  	%r1030, %r1030, %r766;
	ld.global.u32 	%r767, [%rd7+248];
	xor.b32  	%r1029, %r1029, %r767;
	ld.global.u32 	%r768, [%rd7+252];
	xor.b32  	%r1028, %r1028, %r768;
	ld.global.u32 	%r769, [%rd7+256];
	xor.b32  	%r935, %r935, %r769;
$L__BB1_69:
	and.b32  	%r771, %r677, 8192;
	setp.eq.s32 	%p38, %r771, 0;
	@%p38 bra 	$L__BB1_71;
	ld.global.u32 	%r772, [%rd7+260];
	xor.b32  	%r939, %r939, %r772;
	ld.global.u32 	%r773, [%rd7+264];
	xor.b32  	%r1030, %r1030, %r773;
	ld.global.u32 	%r774, [%rd7+268];
	xor.b32  	%r1029, %r1029, %r774;
	ld.global.u32 	%r775, [%rd7+272];
	xor.b32  	%r1028, %r1028, %r775;
	ld.global.u32 	%r776, [%rd7+276];
	xor.b32  	%r935, %r935, %r776;
$L__BB1_71:
	and.b32  	%r778, %r677, 16384;
	setp.eq.s32 	%p39, %r778, 0;
	@%p39 bra 	$L__BB1_73;
	ld.global.u32 	%r779, [%rd7+280];
	xor.b32  	%r939, %r939, %r779;
	ld.global.u32 	%r780, [%rd7+284];
	xor.b32  	%r1030, %r1030, %r780;
	ld.global.u32 	%r781, [%rd7+288];
	xor.b32  	%r1029, %r1029, %r781;
	ld.global.u32 	%r782, [%rd7+292];
	xor.b32  	%r1028, %r1028, %r782;
	ld.global.u32 	%r783, [%rd7+296];
	xor.b32  	%r935, %r935, %r783;
$L__BB1_73:
	and.b32  	%r785, %r677, 32768;
	setp.eq.s32 	%p40, %r785, 0;
	@%p40 bra 	$L__BB1_75;
	ld.global.u32 	%r786, [%rd7+300];
	xor.b32  	%r939, %r939, %r786;
	ld.global.u32 	%r787, [%rd7+304];
	xor.b32  	%r1030, %r1030, %r787;
	ld.global.u32 	%r788, [%rd7+308];
	xor.b32  	%r1029, %r1029, %r788;
	ld.global.u32 	%r789, [%rd7+312];
	xor.b32  	%r1028, %r1028, %r789;
	ld.global.u32 	%r790, [%rd7+316];
	xor.b32  	%r935, %r935, %r790;
$L__BB1_75:
	add.s32 	%r1026, %r1026, 16;
	setp.ne.s32 	%p41, %r1026, 32;
	@%p41 bra 	$L__BB1_43;
	mad.lo.s32 	%r791, %r1020, -31, %r191;
	add.s32 	%r1020, %r791, 1;
	setp.ne.s32 	%p42, %r1020, 5;
	@%p42 bra 	$L__BB1_42;
	st.local.u32 	[%rd1+4], %r939;
	st.local.v2.u32 	[%rd1+8], {%r1030, %r1029};
	st.local.v2.u32 	[%rd1+16], {%r1028, %r935};
	setp.ne.s64 	%p43, %rd4, 3;
	@%p43 bra 	$L__BB1_115;
	mov.b32 	%r935, 0;
	mov.u32 	%r1120, %r935;
	mov.u32 	%r1121, %r935;
	mov.u32 	%r1122, %r935;
	mov.u32 	%r939, %r935;
	mov.u32 	%r1112, %r935;
$L__BB1_79:
	mul.wide.u32 	%rd21, %r1112, 4;
	add.s64 	%rd22, %rd1, %rd21;
	ld.local.u32 	%r366, [%rd22+4];
	shl.b32 	%r367, %r1112, 5;
	mov.b32 	%r1118, 0;
$L__BB1_80:
	.pragma "nounroll";
	shr.u32 	%r794, %r366, %r1118;
	and.b32  	%r795, %r794, 1;
	setp.eq.b32 	%p44, %r795, 1;
	not.pred 	%p45, %p44;
	add.s32 	%r796, %r367, %r1118;
	mul.lo.s32 	%r797, %r796, 5;
	mul.wide.u32 	%rd23, %r797, 4;
	add.s64 	%rd8, %rd5, %rd23;
	@%p45 bra 	$L__BB1_82;
	ld.global.u32 	%r798, [%rd8];
	xor.b32  	%r939, %r939, %r798;
	ld.global.u32 	%r799, [%rd8+4];
	xor.b32  	%r1122, %r1122, %r799;
	ld.global.u32 	%r800, [%rd8+8];
	xor.b32  	%r1121, %r1121, %r800;
	ld.global.u32 	%r801, [%rd8+12];
	xor.b32  	%r1120, %r1120, %r801;
	ld.global.u32 	%r802, [%rd8+16];
	xor.b32  	%r935, %r935, %r802;
$L__BB1_82:
	and.b32  	%r804, %r794, 2;
	setp.eq.s32 	%p46, %r804, 0;
	@%p46 bra 	$L__BB1_84;
	ld.global.u32 	%r805, [%rd8+20];
	xor.b32  	%r939, %r939, %r805;
	ld.global.u32 	%r806, [%rd8+24];
	xor.b32  	%r1122, %r1122, %r806;
	ld.global.u32 	%r807, [%rd8+28];
	xor.b32  	%r1121, %r1121, %r807;
	ld.global.u32 	%r808, [%rd8+32];
	xor.b32  	%r1120, %r1120, %r808;
	ld.global.u32 	%r809, [%rd8+36];
	xor.b32  	%r935, %r935, %r809;
$L__BB1_84:
	and.b32  	%r811, %r794, 4;
	setp.eq.s32 	%p47, %r811, 0;
	@%p47 bra 	$L__BB1_86;
	ld.global.u32 	%r812, [%rd8+40];
	xor.b32  	%r939, %r939, %r812;
	ld.global.u32 	%r813, [%rd8+44];
	xor.b32  	%r1122, %r1122, %r813;
	ld.global.u32 	%r814, [%rd8+48];
	xor.b32  	%r1121, %r1121, %r814;
	ld.global.u32 	%r815, [%rd8+52];
	xor.b32  	%r1120, %r1120, %r815;
	ld.global.u32 	%r816, [%rd8+56];
	xor.b32  	%r935, %r935, %r816;
$L__BB1_86:
	and.b32  	%r818, %r794, 8;
	setp.eq.s32 	%p48, %r818, 0;
	@%p48 bra 	$L__BB1_88;
	ld.global.u32 	%r819, [%rd8+60];
	xor.b32  	%r939, %r939, %r819;
	ld.global.u32 	%r820, [%rd8+64];
	xor.b32  	%r1122, %r1122, %r820;
	ld.global.u32 	%r821, [%rd8+68];
	xor.b32  	%r1121, %r1121, %r821;
	ld.global.u32 	%r822, [%rd8+72];
	xor.b32  	%r1120, %r1120, %r822;
	ld.global.u32 	%r823, [%rd8+76];
	xor.b32  	%r935, %r935, %r823;
$L__BB1_88:
	and.b32  	%r825, %r794, 16;
	setp.eq.s32 	%p49, %r825, 0;
	@%p49 bra 	$L__BB1_90;
	ld.global.u32 	%r826, [%rd8+80];
	xor.b32  	%r939, %r939, %r826;
	ld.global.u32 	%r827, [%rd8+84];
	xor.b32  	%r1122, %r1122, %r827;
	ld.global.u32 	%r828, [%rd8+88];
	xor.b32  	%r1121, %r1121, %r828;
	ld.global.u32 	%r829, [%rd8+92];
	xor.b32  	%r1120, %r1120, %r829;
	ld.global.u32 	%r830, [%rd8+96];
	xor.b32  	%r935, %r935, %r830;
$L__BB1_90:
	and.b32  	%r832, %r794, 32;
	setp.eq.s32 	%p50, %r832, 0;
	@%p50 bra 	$L__BB1_92;
	ld.global.u32 	%r833, [%rd8+100];
	xor.b32  	%r939, %r939, %r833;
	ld.global.u32 	%r834, [%rd8+104];
	xor.b32  	%r1122, %r1122, %r834;
	ld.global.u32 	%r835, [%rd8+108];
	xor.b32  	%r1121, %r1121, %r835;
	ld.global.u32 	%r836, [%rd8+112];
	xor.b32  	%r1120, %r1120, %r836;
	ld.global.u32 	%r837, [%rd8+116];
	xor.b32  	%r935, %r935, %r837;
$L__BB1_92:
	and.b32  	%r839, %r794, 64;
	setp.eq.s32 	%p51, %r839, 0;
	@%p51 bra 	$L__BB1_94;
	ld.global.u32 	%r840, [%rd8+120];
	xor.b32  	%r939, %r939, %r840;
	ld.global.u32 	%r841, [%rd8+124];
	xor.b32  	%r1122, %r1122, %r841;
	ld.global.u32 	%r842, [%rd8+128];
	xor.b32  	%r1121, %r1121, %r842;
	ld.global.u32 	%r843, [%rd8+132];
	xor.b32  	%r1120, %r1120, %r843;
	ld.global.u32 	%r844, [%rd8+136];
	xor.b32  	%r935, %r935, %r844;
$L__BB1_94:
	and.b32  	%r846, %r794, 128;
	setp.eq.s32 	%p52, %r846, 0;
	@%p52 bra 	$L__BB1_96;
	ld.global.u32 	%r847, [%rd8+140];
	xor.b32  	%r939, %r939, %r847;
	ld.global.u32 	%r848, [%rd8+144];
	xor.b32  	%r1122, %r1122, %r848;
	ld.global.u32 	%r849, [%rd8+148];
	xor.b32  	%r1121, %r1121, %r849;
	ld.global.u32 	%r850, [%rd8+152];
	xor.b32  	%r1120, %r1120, %r850;
	ld.global.u32 	%r851, [%rd8+156];
	xor.b32  	%r935, %r935, %r851;
$L__BB1_96:
	and.b32  	%r853, %r794, 256;
	setp.eq.s32 	%p53, %r853, 0;
	@%p53 bra 	$L__BB1_98;
	ld.global.u32 	%r854, [%rd8+160];
	xor.b32  	%r939, %r939, %r854;
	ld.global.u32 	%r855, [%rd8+164];
	xor.b32  	%r1122, %r1122, %r855;
	ld.global.u32 	%r856, [%rd8+168];
	xor.b32  	%r1121, %r1121, %r856;
	ld.global.u32 	%r857, [%rd8+172];
	xor.b32  	%r1120, %r1120, %r857;
	ld.global.u32 	%r858, [%rd8+176];
	xor.b32  	%r935, %r935, %r858;
$L__BB1_98:
	and.b32  	%r860, %r794, 512;
	setp.eq.s32 	%p54, %r860, 0;
	@%p54 bra 	$L__BB1_100;
	ld.global.u32 	%r861, [%rd8+180];
	xor.b32  	%r939, %r939, %r861;
	ld.global.u32 	%r862, [%rd8+184];
	xor.b32  	%r1122, %r1122, %r862;
	ld.global.u32 	%r863, [%rd8+188];
	xor.b32  	%r1121, %r1121, %r863;
	ld.global.u32 	%r864, [%rd8+192];
	xor.b32  	%r1120, %r1120, %r864;
	ld.global.u32 	%r865, [%rd8+196];
	xor.b32  	%r935, %r935, %r865;
$L__BB1_100:
	and.b32  	%r867, %r794, 1024;
	setp.eq.s32 	%p55, %r867, 0;
	@%p55 bra 	$L__BB1_102;
	ld.global.u32 	%r868, [%rd8+200];
	xor.b32  	%r939, %r939, %r868;
	ld.global.u32 	%r869, [%rd8+204];
	xor.b32  	%r1122, %r1122, %r869;
	ld.global.u32 	%r870, [%rd8+208];
	xor.b32  	%r1121, %r1121, %r870;
	ld.global.u32 	%r871, [%rd8+212];
	xor.b32  	%r1120, %r1120, %r871;
	ld.global.u32 	%r872, [%rd8+216];
	xor.b32  	%r935, %r935, %r872;
$L__BB1_102:
	and.b32  	%r874, %r794, 2048;
	setp.eq.s32 	%p56, %r874, 0;
	@%p56 bra 	$L__BB1_104;
	ld.global.u32 	%r875, [%rd8+220];
	xor.b32  	%r939, %r939, %r875;
	ld.global.u32 	%r876, [%rd8+224];
	xor.b32  	%r1122, %r1122, %r876;
	ld.global.u32 	%r877, [%rd8+228];
	xor.b32  	%r1121, %r1121, %r877;
	ld.global.u32 	%r878, [%rd8+232];
	xor.b32  	%r1120, %r1120, %r878;
	ld.global.u32 	%r879, [%rd8+236];
	xor.b32  	%r935, %r935, %r879;
$L__BB1_104:
	and.b32  	%r881, %r794, 4096;
	setp.eq.s32 	%p57, %r881, 0;
	@%p57 bra 	$L__BB1_106;
	ld.global.u32 	%r882, [%rd8+240];
	xor.b32  	%r939, %r939, %r882;
	ld.global.u32 	%r883, [%rd8+244];
	xor.b32  	%r1122, %r1122, %r883;
	ld.global.u32 	%r884, [%rd8+248];
	xor.b32  	%r1121, %r1121, %r884;
	ld.global.u32 	%r885, [%rd8+252];
	xor.b32  	%r1120, %r1120, %r885;
	ld.global.u32 	%r886, [%rd8+256];
	xor.b32  	%r935, %r935, %r886;
$L__BB1_106:
	and.b32  	%r888, %r794, 8192;
	setp.eq.s32 	%p58, %r888, 0;
	@%p58 bra 	$L__BB1_108;
	ld.global.u32 	%r889, [%rd8+260];
	xor.b32  	%r939, %r939, %r889;
	ld.global.u32 	%r890, [%rd8+264];
	xor.b32  	%r1122, %r1122, %r890;
	ld.global.u32 	%r891, [%rd8+268];
	xor.b32  	%r1121, %r1121, %r891;
	ld.global.u32 	%r892, [%rd8+272];
	xor.b32  	%r1120, %r1120, %r892;
	ld.global.u32 	%r893, [%rd8+276];
	xor.b32  	%r935, %r935, %r893;
$L__BB1_108:
	and.b32  	%r895, %r794, 16384;
	setp.eq.s32 	%p59, %r895, 0;
	@%p59 bra 	$L__BB1_110;
	ld.global.u32 	%r896, [%rd8+280];
	xor.b32  	%r939, %r939, %r896;
	ld.global.u32 	%r897, [%rd8+284];
	xor.b32  	%r1122, %r1122, %r897;
	ld.global.u32 	%r898, [%rd8+288];
	xor.b32  	%r1121, %r1121, %r898;
	ld.global.u32 	%r899, [%rd8+292];
	xor.b32  	%r1120, %r1120, %r899;
	ld.global.u32 	%r900, [%rd8+296];
	xor.b32  	%r935, %r935, %r900;
$L__BB1_110:
	and.b32  	%r902, %r794, 32768;
	setp.eq.s32 	%p60, %r902, 0;
	@%p60 bra 	$L__BB1_112;
	ld.global.u32 	%r903, [%rd8+300];
	xor.b32  	%r939, %r939, %r903;
	ld.global.u32 	%r904, [%rd8+304];
	xor.b32  	%r1122, %r1122, %r904;
	ld.global.u32 	%r905, [%rd8+308];
	xor.b32  	%r1121, %r1121, %r905;
	ld.global.u32 	%r906, [%rd8+312];
	xor.b32  	%r1120, %r1120, %r906;
	ld.global.u32 	%r907, [%rd8+316];
	xor.b32  	%r935, %r935, %r907;
$L__BB1_112:
	add.s32 	%r1118, %r1118, 16;
	setp.ne.s32 	%p61, %r1118, 32;
	@%p61 bra 	$L__BB1_80;
	mad.lo.s32 	%r908, %r1112, -31, %r367;
	add.s32 	%r1112, %r908, 1;
	setp.ne.s32 	%p62, %r1112, 5;
	@%p62 bra 	$L__BB1_79;
	st.local.u32 	[%rd1+4], %r939;
	st.local.v2.u32 	[%rd1+8], {%r1122, %r1121};
	st.local.v2.u32 	[%rd1+16], {%r1120, %r935};
$L__BB1_115:
	shr.u64 	%rd27, %rd3, 2;
	add.s32 	%r922, %r922, 1;
	setp.gt.u64 	%p63, %rd3, 3;
	@%p63 bra 	$L__BB1_3;
$L__BB1_116:
	shr.u32 	%r909, %r939, 2;
	xor.b32  	%r910, %r909, %r939;
	shl.b32 	%r911, %r935, 4;
	shl.b32 	%r912, %r910, 1;
	xor.b32  	%r913, %r912, %r911;
	xor.b32  	%r914, %r913, %r910;
	xor.b32  	%r915, %r914, %r935;
	add.s32 	%r916, %r2, %r915;
	add.s32 	%r917, %r916, 362437;
	cvt.rn.f32.u32 	%f1, %r917;
	fma.rn.f32 	%f2, %f1, 0f2F800000, 0f2F000000;
	sub.s32 	%r918, %r542, %r541;
	cvt.rn.f32.s32 	%f3, %r918;
	cvt.rn.f32.s32 	%f4, %r541;
	fma.rn.f32 	%f5, %f2, %f3, %f4;
	cvt.rzi.s32.f32 	%r919, %f5;
	cvt.rn.f32.s32 	%f6, %r919;
	cvta.to.global.u64 	%rd24, %rd10;
	shl.b64 	%rd25, %rd2, 2;
	add.s64 	%rd26, %rd24, %rd25;
	st.global.f32 	[%rd26], %f6;
$L__BB1_117:
	ret;

}
	// .globl	_Z14cuConstArrInitPfii
.visible .entry _Z14cuConstArrInitPfii(
	.param .u64 .ptr .align 1 _Z14cuConstArrInitPfii_param_0,
	.param .u32 _Z14cuConstArrInitPfii_param_1,
	.param .u32 _Z14cuConstArrInitPfii_param_2
)
{
	.reg .pred 	%p<2>;
	.reg .b32 	%r<7>;
	.reg .b32 	%f<2>;
	.reg .b64 	%rd<5>;

	ld.param.u64 	%rd1, [_Z14cuConstArrInitPfii_param_0];
	ld.param.u32 	%r3, [_Z14cuConstArrInitPfii_param_1];
	ld.param.u32 	%r2, [_Z14cuConstArrInitPfii_param_2];
	mov.u32 	%r4, %ctaid.x;
	mov.u32 	%r5, %ntid.x;
	mov.u32 	%r6, %tid.x;
	mad.lo.s32 	%r1, %r4, %r5, %r6;
	setp.ge.s32 	%p1, %r1, %r3;
	@%p1 bra 	$L__BB2_2;
	cvta.to.global.u64 	%rd2, %rd1;
	cvt.rn.f32.s32 	%f1, %r2;
	mul.wide.s32 	%rd3, %r1, 4;
	add.s64 	%rd4, %rd2, %rd3;
	st.global.f32 	[%rd4], %f1;
$L__BB2_2:
	ret;

}
	// .globl	_Z19checkEqualityKernelPfS_Pbi
.visible .entry _Z19checkEqualityKernelPfS_Pbi(
	.param .u64 .ptr .align 1 _Z19checkEqualityKernelPfS_Pbi_param_0,
	.param .u64 .ptr .align 1 _Z19checkEqualityKernelPfS_Pbi_param_1,
	.param .u64 .ptr .align 1 _Z19checkEqualityKernelPfS_Pbi_param_2,
	.param .u32 _Z19checkEqualityKernelPfS_Pbi_param_3
)
{
	.reg .pred 	%p<3>;
	.reg .b16 	%rs<2>;
	.reg .b32 	%r<6>;
	.reg .b32 	%f<5>;
	.reg .b64 	%rd<12>;
	.reg .b64 	%fd<2>;

	ld.param.u64 	%rd1, [_Z19checkEqualityKernelPfS_Pbi_param_0];
	ld.param.u64 	%rd2, [_Z19checkEqualityKernelPfS_Pbi_param_1];
	ld.param.u64 	%rd3, [_Z19checkEqualityKernelPfS_Pbi_param_2];
	ld.param.u32 	%r2, [_Z19checkEqualityKernelPfS_Pbi_param_3];
	mov.u32 	%r3, %ctaid.x;
	mov.u32 	%r4, %ntid.x;
	mov.u32 	%r5, %tid.x;
	mad.lo.s32 	%r1, %r3, %r4, %r5;
	setp.ge.s32 	%p1, %r1, %r2;
	@%p1 bra 	$L__BB3_2;
	cvta.to.global.u64 	%rd4, %rd1;
	cvta.to.global.u64 	%rd5, %rd2;
	cvta.to.global.u64 	%rd6, %rd3;
	cvt.s64.s32 	%rd7, %r1;
	mul.wide.s32 	%rd8, %r1, 4;
	add.s64 	%rd9, %rd4, %rd8;
	ld.global.f32 	%f1, [%rd9];
	add.s64 	%rd10, %rd5, %rd8;
	ld.global.f32 	%f2, [%rd10];
	sub.f32 	%f3, %f1, %f2;
	abs.f32 	%f4, %f3;
	cvt.f64.f32 	%fd1, %f4;
	setp.lt.f64 	%p2, %fd1, 0d3EB0C6F7A0B5ED8D;
	selp.u16 	%rs1, 1, 0, %p2;
	add.s64 	%rd11, %rd6, %rd7;
	st.global.u8 	[%rd11], %rs1;
$L__BB3_2:
	ret;

}
	// .globl	_Z12sgemm_kerneliiiffPfS_S_
.visible .entry _Z12sgemm_kerneliiiffPfS_S_(
	.param .u32 _Z12sgemm_kerneliiiffPfS_S__param_0,
	.param .u32 _Z12sgemm_kerneliiiffPfS_S__param_1,
	.param .u32 _Z12sgemm_kerneliiiffPfS_S__param_2,
	.param .f32 _Z12sgemm_kerneliiiffPfS_S__param_3,
	.param .f32 _Z12sgemm_kerneliiiffPfS_S__param_4,
	.param .u64 .ptr .align 1 _Z12sgemm_kerneliiiffPfS_S__param_5,
	.param .u64 .ptr .align 1 _Z12sgemm_kerneliiiffPfS_S__param_6,
	.param .u64 .ptr .align 1 _Z12sgemm_kerneliiiffPfS_S__param_7
)
{
	.reg .pred 	%p<3>;
	.reg .b32 	%r<34>;
	.reg .b32 	%f<297>;
	.reg .b64 	%rd<39>;
	// demoted variable
	.shared .align 4 .b8 _ZZ12sgemm_kerneliiiffPfS_S_E6aCache[4096];
	// demoted variable
	.shared .align 4 .b8 _ZZ12sgemm_kerneliiiffPfS_S_E6bCache[4096];
	ld.param.u32 	%r12, [_Z12sgemm_kerneliiiffPfS_S__param_1];
	ld.param.u32 	%r13, [_Z12sgemm_kerneliiiffPfS_S__param_2];
	ld.param.f32 	%f13, [_Z12sgemm_kerneliiiffPfS_S__param_3];
	ld.param.f32 	%f14, [_Z12sgemm_kerneliiiffPfS_S__param_4];
	ld.param.u64 	%rd12, [_Z12sgemm_kerneliiiffPfS_S__param_5];
	ld.param.u64 	%rd13, [_Z12sgemm_kerneliiiffPfS_S__param_6];
	ld.param.u64 	%rd14, [_Z12sgemm_kerneliiiffPfS_S__param_7];
	mov.u32 	%r14, %tid.y;
	shl.b32 	%r1, %r14, 1;
	mov.u32 	%r2, %tid.x;
	shl.b32 	%r3, %r2, 1;
	mov.u32 	%r15, %ctaid.y;
	shl.b32 	%r16, %r15, 5;
	add.s32 	%r4, %r16, %r1;
	mov.u32 	%r17, %ctaid.x;
	shl.b32 	%r18, %r17, 5;
	add.s32 	%r5, %r18, %r3;
	setp.lt.s32 	%p1, %r13, 1;
	mov.f32 	%f293, 0f00000000;
	mov.f32 	%f294, %f293;
	mov.f32 	%f295, %f293;
	mov.f32 	%f296, %f293;
	@%p1 bra 	$L__BB4_3;
	cvta.to.global.u64 	%rd15, %rd12;
	mul.lo.s32 	%r20, %r13, %r4;
	shl.b32 	%r21, %r1, 7;
	mov.u32 	%r22, _ZZ12sgemm_kerneliiiffPfS_S_E6aCache;
	add.s32 	%r6, %r22, %r21;
	shl.b32 	%r23, %r3, 2;
	add.s32 	%r7, %r6, %r23;
	add.s32 	%r24, %r13, %r3;
	mul.lo.s32 	%r25, %r12, %r1;
	shl.b32 	%r26, %r3, 7;
	mov.u32 	%r27, _ZZ12sgemm_kerneliiiffPfS_S_E6bCache;
	add.s32 	%r8, %r27, %r26;
	shl.b32 	%r28, %r1, 2;
	add.s32 	%r9, %r8, %r28;
	shl.b32 	%r29, %r12, 5;
	mul.wide.u32 	%rd16, %r20, 4;
	mul.wide.u32 	%rd17, %r24, 4;
	add.s64 	%rd18, %rd16, %rd17;
	add.s64 	%rd19, %rd18, %rd15;
	add.s64 	%rd38, %rd19, 4;
	mul.wide.u32 	%rd20, %r2, 8;
	add.s64 	%rd21, %rd20, %rd16;
	add.s64 	%rd22, %rd21, %rd15;
	add.s64 	%rd37, %rd22, 4;
	mul.wide.s32 	%rd3, %r12, 4;
	mul.wide.s32 	%rd23, %r25, 4;
	mul.wide.u32 	%rd24, %r5, 4;
	add.s64 	%rd25, %rd23, %rd24;
	cvta.to.global.u64 	%rd26, %rd13;
	add.s64 	%rd27, %rd25, %rd26;
	add.s64 	%rd36, %rd27, 4;
	mul.wide.s32 	%rd5, %r29, 4;
	mov.f32 	%f296, 0f00000000;
	mov.b32 	%r33, 0;
	mov.f32 	%f295, %f296;
	mov.f32 	%f294, %f296;
	mov.f32 	%f293, %f296;
$L__BB4_2:
	bar.sync 	0;
	ld.global.f32 	%f17, [%rd37+-4];
	st.shared.f32 	[%r7], %f17;
	ld.global.f32 	%f18, [%rd37];
	st.shared.f32 	[%r7+4], %f18;
	ld.global.f32 	%f19, [%rd38+-4];
	st.shared.f32 	[%r7+128], %f19;
	ld.global.f32 	%f20, [%rd38];
	st.shared.f32 	[%r7+132], %f20;
	ld.global.f32 	%f21, [%rd36+-4];
	st.shared.f32 	[%r9], %f21;
	add.s64 	%rd28, %rd36, %rd3;
	ld.global.f32 	%f22, [%rd28+-4];
	st.shared.f32 	[%r9+4], %f22;
	ld.global.f32 	%f23, [%rd36];
	st.shared.f32 	[%r9+128], %f23;
	ld.global.f32 	%f24, [%rd28];
	st.shared.f32 	[%r9+132], %f24;
	bar.sync 	0;
	ld.shared.f32 	%f25, [%r6];
	ld.shared.f32 	%f26, [%r8];
	fma.rn.f32 	%f27, %f25, %f26, %f296;
	ld.shared.f32 	%f28, [%r6+128];
	fma.rn.f32 	%f29, %f26, %f28, %f295;
	ld.shared.f32 	%f30, [%r8+128];
	fma.rn.f32 	%f31, %f25, %f30, %f294;
	fma.rn.f32 	%f32, %f30, %f28, %f293;
	ld.shared.f32 	%f33, [%r6+4];
	ld.shared.f32 	%f34, [%r8+4];
	fma.rn.f32 	%f35, %f33, %f34, %f27;
	ld.shared.f32 	%f36, [%r6+132];
	fma.rn.f32 	%f37, %f34, %f36, %f29;
	ld.shared.f32 	%f38, [%r8+132];
	fma.rn.f32 	%f39, %f33, %f38, %f31;
	fma.rn.f32 	%f40, %f38, %f36, %f32;
	ld.shared.f32 	%f41, [%r6+8];
	ld.shared.f32 	%f42, [%r8+8];
	fma.rn.f32 	%f43, %f41, %f42, %f35;
	ld.shared.f32 	%f44, [%r6+136];
	fma.rn.f32 	%f45, %f42, %f44, %f37;
	ld.shared.f32 	%f46, [%r8+136];
	fma.rn.f32 	%f47, %f41, %f46, %f39;
	fma.rn.f32 	%f48, %f46, %f44, %f40;
	ld.shared.f32 	%f49, [%r6+12];
	ld.shared.f32 	%f50, [%r8+12];
	fma.rn.f32 	%f51, %f49, %f50, %f43;
	ld.shared.f32 	%f52, [%r6+140];
	fma.rn.f32 	%f53, %f50, %f52, %f45;
	ld.shared.f32 	%f54, [%r8+140];
	fma.rn.f32 	%f55, %f49, %f54, %f47;
	fma.rn.f32 	%f56, %f54, %f52, %f48;
	ld.shared.f32 	%f57, [%r6+16];
	ld.shared.f32 	%f58, [%r8+16];
	fma.rn.f32 	%f59, %f57, %f58, %f51;
	ld.shared.f32 	%f60, [%r6+144];
	fma.rn.f32 	%f61, %f58, %f60, %f53;
	ld.shared.f32 	%f62, [%r8+144];
	fma.rn.f32 	%f63, %f57, %f62, %f55;
	fma.rn.f32 	%f64, %f62, %f60, %f56;
	ld.shared.f32 	%f65, [%r6+20];
	ld.shared.f32 	%f66, [%r8+20];
	fma.rn.f32 	%f67, %f65, %f66, %f59;
	ld.shared.f32 	%f68, [%r6+148];
	fma.rn.f32 	%f69, %f66, %f68, %f61;
	ld.shared.f32 	%f70, [%r8+148];
	fma.rn.f32 	%f71, %f65, %f70, %f63;
	fma.rn.f32 	%f72, %f70, %f68, %f64;
	ld.shared.f32 	%f73, [%r6+24];
	ld.shared.f32 	%f74, [%r8+24];
	fma.rn.f32 	%f75, %f73, %f74, %f67;
	ld.shared.f32 	%f76, [%r6+152];
	fma.rn.f32 	%f77, %f74, %f76, %f69;
	ld.shared.f32 	%f78, [%r8+152];
	fma.rn.f32 	%f79, %f73, %f78, %f71;
	fma.rn.f32 	%f80, %f78, %f76, %f72;
	ld.shared.f32 	%f81, [%r6+28];
	ld.shared.f32 	%f82, [%r8+28];
	fma.rn.f32 	%f83, %f81, %f82, %f75;
	ld.shared.f32 	%f84, [%r6+156];
	fma.rn.f32 	%f85, %f82, %f84, %f77;
	ld.shared.f32 	%f86, [%r8+156];
	fma.rn.f32 	%f87, %f81, %f86, %f79;
	fma.rn.f32 	%f88, %f86, %f84, %f80;
	ld.shared.f32 	%f89, [%r6+32];
	ld.shared.f32 	%f90, [%r8+32];
	fma.rn.f32 	%f91, %f89, %f90, %f83;
	ld.shared.f32 	%f92, [%r6+160];
	fma.rn.f32 	%f93, %f90, %f92, %f85;
	ld.shared.f32 	%f94, [%r8+160];
	fma.rn.f32 	%f95, %f89, %f94, %f87;
	fma.rn.f32 	%f96, %f94, %f92, %f88;
	ld.shared.f32 	%f97, [%r6+36];
	ld.shared.f32 	%f98, [%r8+36];
	fma.rn.f32 	%f99, %f97, %f98, %f91;
	ld.shared.f32 	%f100, [%r6+164];
	fma.rn.f32 	%f101, %f98, %f100, %f93;
	ld.shared.f32 	%f102, [%r8+164];
	fma.rn.f32 	%f103, %f97, %f102, %f95;
	fma.rn.f32 	%f104, %f102, %f100, %f96;
	ld.shared.f32 	%f105, [%r6+40];
	ld.shared.f32 	%f106, [%r8+40];
	fma.rn.f32 	%f107, %f105, %f106, %f99;
	ld.shared.f32 	%f108, [%r6+168];
	fma.rn.f32 	%f109, %f106, %f108, %f101;
	ld.shared.f32 	%f110, [%r8+168];
	fma.rn.f32 	%f111, %f105, %f110, %f103;
	fma.rn.f32 	%f112, %f110, %f108, %f104;
	ld.shared.f32 	%f113, [%r6+44];
	ld.shared.f32 	%f114, [%r8+44];
	fma.rn.f32 	%f115, %f113, %f114, %f107;
	ld.shared.f32 	%f116, [%r6+172];
	fma.rn.f32 	%f117, %f114, %f116, %f109;
	ld.shared.f32 	%f118, [%r8+172];
	fma.rn.f32 	%f119, %f113, %f118, %f111;
	fma.rn.f32 	%f120, %f118, %f116, %f112;
	ld.shared.f32 	%f121, [%r6+48];
	ld.shared.f32 	%f122, [%r8+48];
	fma.rn.f32 	%f123, %f121, %f122, %f115;
	ld.shared.f32 	%f124, [%r6+176];
	fma.rn.f32 	%f125, %f122, %f124, %f117;
	ld.shared.f32 	%f126, [%r8+176];
	fma.rn.f32 	%f127, %f121, %f126, %f119;
	fma.rn.f32 	%f128, %f126, %f124, %f120;
	ld.shared.f32 	%f129, [%r6+52];
	ld.shared.f32 	%f130, [%r8+52];
	fma.rn.f32 	%f131, %f129, %f130, %f123;
	ld.shared.f32 	%f132, [%r6+180];
	fma.rn.f32 	%f133, %f130, %f132, %f125;
	ld.shared.f32 	%f134, [%r8+180];
	fma.rn.f32 	%f135, %f129, %f134, %f127;
	fma.rn.f32 	%f136, %f134, %f132, %f128;
	ld.shared.f32 	%f137, [%r6+56];
	ld.shared.f32 	%f138, [%r8+56];
	fma.rn.f32 	%f139, %f137, %f138, %f131;
	ld.shared.f32 	%f140, [%r6+184];
	fma.rn.f32 	%f141, %f138, %f140, %f133;
	ld.shared.f32 	%f142, [%r8+184];
	fma.rn.f32 	%f143, %f137, %f142, %f135;
	fma.rn.f32 	%f144, %f142, %f140, %f136;
	ld.shared.f32 	%f145, [%r6+60];
	ld.shared.f32 	%f146, [%r8+60];
	fma.rn.f32 	%f147, %f145, %f146, %f139;
	ld.shared.f32 	%f148, [%r6+188];
	fma.rn.f32 	%f149, %f146, %f148, %f141;
	ld.shared.f32 	%f150, [%r8+188];
	fma.rn.f32 	%f151, %f145, %f150, %f143;
	fma.rn.f32 	%f152, %f150, %f148, %f144;
	ld.shared.f32 	%f153, [%r6+64];
	ld.shared.f32 	%f154, [%r8+64];
	fma.rn.f32 	%f155, %f153, %f154, %f147;
	ld.shared.f32 	%f156, [%r6+192];
	fma.rn.f32 	%f157, %f154, %f156, %f149;
	ld.shared.f32 	%f158, [%r8+192];
	fma.rn.f32 	%f159, %f153, %f158, %f151;
	fma.rn.f32 	%f160, %f158, %f156, %f152;
	ld.shared.f32 	%f161, [%r6+68];
	ld.shared.f32 	%f162, [%r8+68];
	fma.rn.f32 	%f163, %f161, %f162, %f155;
	ld.shared.f32 	%f164, [%r6+196];
	fma.rn.f32 	%f165, %f162, %f164, %f157;
	ld.shared.f32 	%f166, [%r8+196];
	fma.rn.f32 	%f167, %f161, %f166, %f159;
	fma.rn.f32 	%f168, %f166, %f164, %f160;
	ld.shared.f32 	%f169, [%r6+72];
	ld.shared.f32 	%f170, [%r8+72];
	fma.rn.f32 	%f171, %f169, %f170, %f163;
	ld.shared.f32 	%f172, [%r6+200];
	fma.rn.f32 	%f173, %f170, %f172, %f165;
	ld.shared.f32 	%f174, [%r8+200];
	fma.rn.f32 	%f175, %f169, %f174, %f167;
	fma.rn.f32 	%f176, %f174, %f172, %f168;
	ld.shared.f32 	%f177, [%r6+76];
	ld.shared.f32 	%f178, [%r8+76];
	fma.rn.f32 	%f179, %f177, %f178, %f171;
	ld.shared.f32 	%f180, [%r6+204];
	fma.rn.f32 	%f181, %f178, %f180, %f173;
	ld.shared.f32 	%f182, [%r8+204];
	fma.rn.f32 	%f183, %f177, %f182, %f175;
	fma.rn.f32 	%f184, %f182, %f180, %f176;
	ld.shared.f32 	%f185, [%r6+80];
	ld.shared.f32 	%f186, [%r8+80];
	fma.rn.f32 	%f187, %f185, %f186, %f179;
	ld.shared.f32 	%f188, [%r6+208];
	fma.rn.f32 	%f189, %f186, %f188, %f181;
	ld.shared.f32 	%f190, [%r8+208];
	fma.rn.f32 	%f191, %f185, %f190, %f183;
	fma.rn.f32 	%f192, %f190, %f188, %f184;
	ld.shared.f32 	%f193, [%r6+84];
	ld.shared.f32 	%f194, [%r8+84];
	fma.rn.f32 	%f195, %f193, %f194, %f187;
	ld.shared.f32 	%f196, [%r6+212];
	fma.rn.f32 	%f197, %f194, %f196, %f189;
	ld.shared.f32 	%f198, [%r8+212];
	fma.rn.f32 	%f199, %f193, %f198, %f191;
	fma.rn.f32 	%f200, %f198, %f196, %f192;
	ld.shared.f32 	%f201, [%r6+88];
	ld.shared.f32 	%f202, [%r8+88];
	fma.rn.f32 	%f203, %f201, %f202, %f195;
	ld.shared.f32 	%f204, [%r6+216];
	fma.rn.f32 	%f205, %f202, %f204, %f197;
	ld.shared.f32 	%f206, [%r8+216];
	fma.rn.f32 	%f207, %f201, %f206, %f199;
	fma.rn.f32 	%f208, %f206, %f204, %f200;
	ld.shared.f32 	%f209, [%r6+92];
	ld.shared.f32 	%f210, [%r8+92];
	fma.rn.f32 	%f211, %f209, %f210, %f203;
	ld.shared.f32 	%f212, [%r6+220];
	fma.rn.f32 	%f213, %f210, %f212, %f205;
	ld.shared.f32 	%f214, [%r8+220];
	fma.rn.f32 	%f215, %f209, %f214, %f207;
	fma.rn.f32 	%f216, %f214, %f212, %f208;
	ld.shared.f32 	%f217, [%r6+96];
	ld.shared.f32 	%f218, [%r8+96];
	fma.rn.f32 	%f219, %f217, %f218, %f211;
	ld.shared.f32 	%f220, [%r6+224];
	fma.rn.f32 	%f221, %f218, %f220, %f213;
	ld.shared.f32 	%f222, [%r8+224];
	fma.rn.f32 	%f223, %f217, %f222, %f215;
	fma.rn.f32 	%f224, %f222, %f220, %f216;
	ld.shared.f32 	%f225, [%r6+100];
	ld.shared.f32 	%f226, [%r8+100];
	fma.rn.f32 	%f227, %f225, %f226, %f219;
	ld.shared.f32 	%f228, [%r6+228];
	fma.rn.f32 	%f229, %f226, %f228, %f221;
	ld.shared.f32 	%f230, [%r8+228];
	fma.rn.f32 	%f231, %f225, %f230, %f223;
	fma.rn.f32 	%f232, %f230, %f228, %f224;
	ld.shared.f32 	%f233, [%r6+104];
	ld.shared.f32 	%f234, [%r8+104];
	fma.rn.f32 	%f235, %f233, %f234, %f227;
	ld.shared.f32 	%f236, [%r6+232];
	fma.rn.f32 	%f237, %f234, %f236, %f229;
	ld.shared.f32 	%f238, [%r8+232];
	fma.rn.f32 	%f239, %f233, %f238, %f231;
	fma.rn.f32 	%f240, %f238, %f236, %f232;
	ld.shared.f32 	%f241, [%r6+108];
	ld.shared.f32 	%f242, [%r8+108];
	fma.rn.f32 	%f243, %f241, %f242, %f235;
	ld.shared.f32 	%f244, [%r6+236];
	fma.rn.f32 	%f245, %f242, %f244, %f237;
	ld.shared.f32 	%f246, [%r8+236];
	fma.rn.f32 	%f247, %f241, %f246, %f239;
	fma.rn.f32 	%f248, %f246, %f244, %f240;
	ld.shared.f32 	%f249, [%r6+112];
	ld.shared.f32 	%f250, [%r8+112];
	fma.rn.f32 	%f251, %f249, %f250, %f243;
	ld.shared.f32 	%f252, [%r6+240];
	fma.rn.f32 	%f253, %f250, %f252, %f245;
	ld.shared.f32 	%f254, [%r8+240];
	fma.rn.f32 	%f255, %f249, %f254, %f247;
	fma.rn.f32 	%f256, %f254, %f252, %f248;
	ld.shared.f32 	%f257, [%r6+116];
	ld.shared.f32 	%f258, [%r8+116];
	fma.rn.f32 	%f259, %f257, %f258, %f251;
	ld.shared.f32 	%f260, [%r6+244];
	fma.rn.f32 	%f261, %f258, %f260, %f253;
	ld.shared.f32 	%f262, [%r8+244];
	fma.rn.f32 	%f263, %f257, %f262, %f255;
	fma.rn.f32 	%f264, %f262, %f260, %f256;
	ld.shared.f32 	%f265, [%r6+120];
	ld.shared.f32 	%f266, [%r8+120];
	fma.rn.f32 	%f267, %f265, %f266, %f259;
	ld.shared.f32 	%f268, [%r6+248];
	fma.rn.f32 	%f269, %f266, %f268, %f261;
	ld.shared.f32 	%f270, [%r8+248];
	fma.rn.f32 	%f271, %f265, %f270, %f263;
	fma.rn.f32 	%f272, %f270, %f268, %f264;
	ld.shared.f32 	%f273, [%r6+124];
	ld.shared.f32 	%f274, [%r8+124];
	fma.rn.f32 	%f296, %f273, %f274, %f267;
	ld.shared.f32 	%f275, [%r6+252];
	fma.rn.f32 	%f295, %f274, %f275, %f269;
	ld.shared.f32 	%f276, [%r8+252];
	fma.rn.f32 	%f294, %f273, %f276, %f271;
	fma.rn.f32 	%f293, %f276, %f275, %f272;
	add.s32 	%r33, %r33, 32;
	add.s64 	%rd38, %rd38, 128;
	add.s64 	%rd37, %rd37, 128;
	add.s64 	%rd36, %rd36, %rd5;
	setp.lt.s32 	%p2, %r33, %r13;
	@%p2 bra 	$L__BB4_2;
$L__BB4_3:
	cvta.to.global.u64 	%rd29, %rd14;
	bar.sync 	0;
	mad.lo.s32 	%r30, %r12, %r4, %r5;
	mul.wide.u32 	%rd30, %r30, 4;
	add.s64 	%rd31, %rd29, %rd30;
	ld.global.f32 	%f277, [%rd31];
	mul.f32 	%f278, %f14, %f277;
	fma.rn.f32 	%f279, %f13, %f296, %f278;
	st.global.f32 	[%rd31], %f279;
	add.s32 	%r31, %r30, %r12;
	mul.wide.u32 	%rd32, %r31, 4;
	add.s64 	%rd33, %rd29, %rd32;
	ld.global.f32 	%f280, [%rd33];
	mul.f32 	%f281, %f14, %f280;
	fma.rn.f32 	%f282, %f13, %f295, %f281;
	st.global.f32 	[%rd33], %f282;
	ld.global.f32 	%f283, [%rd31+4];
	mul.f32 	%f284, %f14, %f283;
	fma.rn.f32 	%f285, %f13, %f294, %f284;
	st.global.f32 	[%rd31+4], %f285;
	add.s32 	%r32, %r31, 1;
	mul.wide.u32 	%rd34, %r32, 4;
	add.s64 	%rd35, %rd29, %rd34;
	ld.global.f32 	%f286, [%rd35];
	mul.f32 	%f287, %f14, %f286;
	fma.rn.f32 	%f288, %f13, %f293, %f287;
	st.global.f32 	[%rd35], %f288;
	ret;

}


// ===== COMPILED SASS (sm_100) =====

	.target	sm_100

	.elftype	@"ET_EXEC"


//--------------------- .note.nv.tkinfo           --------------------------
	.section	.note.nv.tkinfo,"",@"SHT_NOTE"
	.sectionflags	@"SHF_NOTE_NV_TKINFO"
	.tkinfo
        /*0018*/ 	.word	0x00000002
        /*0030*/ 	.string	""
        /*0030*/ 	.string	"ptxas"
        /*0030*/ 	.string	"Cuda compilation tools, release 13.0, V13.0.88"
        /*0030*/ 	.string	"Build cuda_13.0.r13.0/compiler.36424714_0"
        /*0030*/ 	.string	"-arch sm_100 -m 64 "



//--------------------- .note.nv.cuinfo           --------------------------
	.section	.note.nv.cuinfo,"",@"SHT_NOTE"
	.sectionflags	@"SHF_NOTE_NV_CUINFO"
        /*0018*/ 	.short	0x0002
        /*001a*/ 	.short	0x0064
        /*001c*/ 	.short	0x0082
	.zero		2


//--------------------- .nv.info                  --------------------------
	.section	.nv.info,"",@"SHT_CUDA_INFO"
	.align	4


	//----- nvinfo : EIATTR_REGCOUNT
	.align		4
        /*0000*/ 	.byte	0x04, 0x2f
        /*0002*/ 	.short	(.L_11 - .L_10)
	.align		4
.L_10:
        /*0004*/ 	.word	index@(_Z9cudaHellov)
        /*0008*/ 	.word	0x00000018


	//----- nvinfo : EIATTR_FRAME_SIZE
	.align		4
.L_11:
        /*000c*/ 	.byte	0x04, 0x11
        /*000e*/ 	.short	(.L_13 - .L_12)
	.align		4
.L_12:
        /*0010*/ 	.word	index@(_Z9cudaHellov)
        /*0014*/ 	.word	0x00000000


	//----- nvinfo : EIATTR_REGCOUNT
	.align		4
.L_13:
        /*0018*/ 	.byte	0x04, 0x2f
        /*001a*/ 	.short	(.L_15 - .L_14)
	.align		4
.L_14:
        /*001c*/ 	.word	index@(_Z13cuRandArrInitPfiii)
        /*0020*/ 	.word	0x0000001f


	//----- nvinfo : EIATTR_FRAME_SIZE
	.align		4
.L_15:
        /*0024*/ 	.byte	0x04, 0x11
        /*0026*/ 	.short	(.L_17 - .L_16)
	.align		4
.L_16:
        /*0028*/ 	.word	index@(_Z13cuRandArrInitPfiii)
        /*002c*/ 	.word	0x00000030


	//----- nvinfo : EIATTR_REGCOUNT
	.align		4
.L_17:
        /*0030*/ 	.byte	0x04, 0x2f
        /*0032*/ 	.short	(.L_19 - .L_18)
	.align		4
.L_18:
        /*0034*/ 	.word	index@(_Z14cuConstArrInitPfii)
        /*0038*/ 	.word	0x00000008


	//----- nvinfo : EIATTR_FRAME_SIZE
	.align		4
.L_19:
        /*003c*/ 	.byte	0x04, 0x11
        /*003e*/ 	.short	(.L_21 - .L_20)
	.align		4
.L_20:
        /*0040*/ 	.word	index@(_Z14cuConstArrInitPfii)
        /*0044*/ 	.word	0x00000000


	//----- nvinfo : EIATTR_REGCOUNT
	.align		4
.L_21:
        /*0048*/ 	.byte	0x04, 0x2f
        /*004a*/ 	.short	(.L_23 - .L_22)
	.align		4
.L_22:
        /*004c*/ 	.word	index@(_Z19checkEqualityKernelPfS_Pbi)
        /*0050*/ 	.word	0x0000000c


	//----- nvinfo : EIATTR_FRAME_SIZE
	.align		4
.L_23:
        /*0054*/ 	.byte	0x04, 0x11
        /*0056*/ 	.short	(.L_25 - .L_24)
	.align		4
.L_24:
        /*0058*/ 	.word	index@(_Z19checkEqualityKernelPfS_Pbi)
        /*005c*/ 	.word	0x00000000


	//----- nvinfo : EIATTR_REGCOUNT
	.align		4
.L_25:
        /*0060*/ 	.byte	0x04, 0x2f
        /*0062*/ 	.short	(.L_27 - .L_26)
	.align		4
.L_26:
        /*0064*/ 	.word	index@(_Z12sgemm_kerneliiiffPfS_S_)
        /*0068*/ 	.word	0x00000028


	//----- nvinfo : EIATTR_FRAME_SIZE
	.align		4
.L_27:
        /*006c*/ 	.byte	0x04, 0x11
        /*006e*/ 	.short	(.L_29 - .L_28)
	.align		4
.L_28:
        /*0070*/ 	.word	index@(_Z12sgemm_kerneliiiffPfS_S_)
        /*0074*/ 	.word	0x00000000


	//----- nvinfo : EIATTR_MIN_STACK_SIZE
	.align		4
.L_29:
        /*0078*/ 	.byte	0x04, 0x12
        /*007a*/ 	.short	(.L_31 - .L_30)
	.align		4
.L_30:
        /*007c*/ 	.word	index@(_Z12sgemm_kerneliiiffPfS_S_)
        /*0080*/ 	.word	0x00000000


	//----- nvinfo : EIATTR_MIN_STACK_SIZE
	.align		4
.L_31:
        /*0084*/ 	.byte	0x04, 0x12
        /*0086*/ 	.short	(.L_33 - .L_32)
	.align		4
.L_32:
        /*0088*/ 	.word	index@(_Z19checkEqualityKernelPfS_Pbi)
        /*008c*/ 	.word	0x00000000


	//----- nvinfo : EIATTR_MIN_STACK_SIZE
	.align		4
.L_33:
        /*0090*/ 	.byte	0x04, 0x12
        /*0092*/ 	.short	(.L_35 - .L_34)
	.align		4
.L_34:
        /*0094*/ 	.word	index@(_Z14cuConstArrInitPfii)
        /*0098*/ 	.word	0x00000000


	//----- nvinfo : EIATTR_MIN_STACK_SIZE
	.align		4
.L_35:
        /*009c*/ 	.byte	0x04, 0x12
        /*009e*/ 	.short	(.L_37 - .L_36)
	.align		4
.L_36:
        /*00a0*/ 	.word	index@(_Z13cuRandArrInitPfiii)
        /*00a4*/ 	.word	0x00000030


	//----- nvinfo : EIATTR_MIN_STACK_SIZE
	.align		4
.L_37:
        /*00a8*/ 	.byte	0x04, 0x12
        /*00aa*/ 	.short	(.L_39 - .L_38)
	.align		4
.L_38:
        /*00ac*/ 	.word	index@(_Z9cudaHellov)
        /*00b0*/ 	.word	0x00000000
.L_39:


//--------------------- .nv.compat                --------------------------
	.section	.nv.compat,"",@"SHT_CUDA_COMPAT_INFO"
	.align	4
        /*0000*/ 	.byte	0x02, 0x09, 0x00, 0x00, 0x02, 0x02, 0x01, 0x00, 0x02, 0x05, 0x05, 0x00, 0x03, 0x07, 0x01, 0x01
        /*0010*/ 	.byte	0x02, 0x03, 0x00, 0x00, 0x02, 0x06, 0x01, 0x00, 0x04, 0x0b, 0x08, 0x00, 0x01, 0x00, 0x00, 0x00
        /*0020*/ 	.byte	0x00, 0x00, 0x00, 0x00


//--------------------- .nv.info._Z12sgemm_kerneliiiffPfS_S_ --------------------------
	.section	.nv.info._Z12sgemm_kerneliiiffPfS_S_,"",@"SHT_CUDA_INFO"
	.sectionflags	@""
	.align	4


	//----- nvinfo : EIATTR_CUDA_API_VERSION
	.align		4
        /*0000*/ 	.byte	0x04, 0x37
        /*0002*/ 	.short	(.L_41 - .L_40)
.L_40:
        /*0004*/ 	.word	0x00000082


	//----- nvinfo : EIATTR_KPARAM_INFO
	.align		4
.L_41:
        /*0008*/ 	.byte	0x04, 0x17
        /*000a*/ 	.short	(.L_43 - .L_42)
.L_42:
        /*000c*/ 	.word	0x00000000
        /*0010*/ 	.short	0x0007
        /*0012*/ 	.short	0x0028
        /*0014*/ 	.byte	0x00, 0xf5, 0x21, 0x00


	//----- nvinfo : EIATTR_KPARAM_INFO
	.align		4
.L_43:
        /*0018*/ 	.byte	0x04, 0x17
        /*001a*/ 	.short	(.L_45 - .L_44)
.L_44:
        /*001c*/ 	.word	0x00000000
        /*0020*/ 	.short	0x0006
        /*0022*/ 	.short	0x0020
        /*0024*/ 	.byte	0x00, 0xf5, 0x21, 0x00


	//----- nvinfo : EIATTR_KPARAM_INFO
	.align		4
.L_45:
        /*0028*/ 	.byte	0x04, 0x17
        /*002a*/ 	.short	(.L_47 - .L_46)
.L_46:
        /*002c*/ 	.word	0x00000000
        /*0030*/ 	.short	0x0005
        /*0032*/ 	.short	0x0018
        /*0034*/ 	.byte	0x00, 0xf5, 0x21, 0x00


	//----- nvinfo : EIATTR_KPARAM_INFO
	.align		4
.L_47:
        /*0038*/ 	.byte	0x04, 0x17
        /*003a*/ 	.short	(.L_49 - .L_48)
.L_48:
        /*003c*/ 	.word	0x00000000
        /*0040*/ 	.short	0x0004
        /*0042*/ 	.short	0x0010
        /*0044*/ 	.byte	0x00, 0xf0, 0x11, 0x00


	//----- nvinfo : EIATTR_KPARAM_INFO
	.align		4
.L_49:
        /*0048*/ 	.byte	0x04, 0x17
        /*004a*/ 	.short	(.L_51 - .L_50)
.L_50:
        /*004c*/ 	.word	0x00000000
        /*0050*/ 	.short	0x0003
        /*0052*/ 	.short	0x000c
        /*0054*/ 	.byte	0x00, 0xf0, 0x11, 0x00


	//----- nvinfo : EIATTR_KPARAM_INFO
	.align		4
.L_51:
        /*0058*/ 	.byte	0x04, 0x17
        /*005a*/ 	.short	(.L_53 - .L_52)
.L_52:
        /*005c*/ 	.word	0x00000000
        /*0060*/ 	.short	0x0002
        /*0062*/ 	.short	0x0008
        /*0064*/ 	.byte	0x00, 0xf0, 0x11, 0x00


	//----- nvinfo : EIATTR_KPARAM_INFO
	.align		4
.L_53:
        /*0068*/ 	.byte	0x04, 0x17
        /*006a*/ 	.short	(.L_55 - .L_54)
.L_54:
        /*006c*/ 	.word	0x00000000
        /*0070*/ 	.short	0x0001
        /*0072*/ 	.short	0x0004
        /*0074*/ 	.byte	0x00, 0xf0, 0x11, 0x00


	//----- nvinfo : EIATTR_KPARAM_INFO
	.align		4
.L_55:
        /*0078*/ 	.byte	0x04, 0x17
        /*007a*/ 	.short	(.L_57 - .L_56)
.L_56:
        /*007c*/ 	.word	0x00000000
        /*0080*/ 	.short	0x0000
        /*0082*/ 	.short	0x0000
        /*0084*/ 	.byte	0x00, 0xf0, 0x11, 0x00


	//----- nvinfo : EIATTR_SPARSE_MMA_MASK
	.align		4
.L_57:
        /*0088*/ 	.byte	0x03, 0x50
        /*008a*/ 	.short	0x0000


	//----- nvinfo : EIATTR_MAXREG_COUNT
	.align		4
        /*008c*/ 	.byte	0x03, 0x1b
        /*008e*/ 	.short	0x00ff


	//----- nvinfo : EIATTR_NUM_BARRIERS
	.align		4
        /*0090*/ 	.byte	0x02, 0x4c
        /*0092*/ 	.byte	0x01
	.zero		1


	//----- nvinfo : EIATTR_MERCURY_ISA_VERSION
	.align		4
        /*0094*/ 	.byte	0x03, 0x5f
        /*0096*/ 	.short	0x0101


	//----- nvinfo : EIATTR_VRC_CTA_INIT_COUNT
	.align		4
        /*0098*/ 	.byte	0x02, 0x4a
	.zero		1
	.zero		1


	//----- nvinfo : EIATTR_EXIT_INSTR_OFFSETS
	.align		4
        /*009c*/ 	.byte	0x04, 0x1c
        /*009e*/ 	.short	(.L_59 - .L_58)


	//   ....[0]....
.L_58:
        /*00a0*/ 	.word	0x00001040


	//----- nvinfo : EIATTR_CBANK_PARAM_SIZE
	.align		4
.L_59:
        /*00a4*/ 	.byte	0x03, 0x19
        /*00a6*/ 	.short	0x0030


	//----- nvinfo : EIATTR_PARAM_CBANK
	.align		4
        /*00a8*/ 	.byte	0x04, 0x0a
        /*00aa*/ 	.short	(.L_61 - .L_60)
	.align		4
.L_60:
        /*00ac*/ 	.word	index@(.nv.constant0._Z12sgemm_kerneliiiffPfS_S_)
        /*00b0*/ 	.short	0x0380
        /*00b2*/ 	.short	0x0030


	//----- nvinfo : EIATTR_SW_WAR
	.align		4
.L_61:
        /*00b4*/ 	.byte	0x04, 0x36
        /*00b6*/ 	.short	(.L_63 - .L_62)
.L_62:
        /*00b8*/ 	.word	0x00000008
.L_63:


//--------------------- .nv.info._Z19checkEqualityKernelPfS_Pbi --------------------------
	.section	.nv.info._Z19checkEqualityKernelPfS_Pbi,"",@"SHT_CUDA_INFO"
	.sectionflags	@""
	.align	4


	//----- nvinfo : EIATTR_CUDA_API_VERSION
	.align		4
        /*0000*/ 	.byte	0x04, 0x37
        /*0002*/ 	.short	(.L_65 - .L_64)
.L_64:
        /*0004*/ 	.word	0x00000082


	//----- nvinfo : EIATTR_KPARAM_INFO
	.align		4
.L_65:
        /*0008*/ 	.byte	0x04, 0x17
        /*000a*/ 	.short	(.L_67 - .L_66)
.L_66:
        /*000c*/ 	.word	0x00000000
        /*0010*/ 	.short	0x0003
        /*0012*/ 	.short	0x0018
        /*0014*/ 	.byte	0x00, 0xf0, 0x11, 0x00


	//----- nvinfo : EIATTR_KPARAM_INFO
	.align		4
.L_67:
        /*0018*/ 	.byte	0x04, 0x17
        /*001a*/ 	.short	(.L_69 - .L_68)
.L_68:
        /*001c*/ 	.word	0x00000000
        /*0020*/ 	.short	0x0002
        /*0022*/ 	.short	0x0010
        /*0024*/ 	.byte	0x00, 0xf5, 0x21, 0x00


	//----- nvinfo : EIATTR_KPARAM_INFO
	.align		4
.L_69:
        /*0028*/ 	.byte	0x04, 0x17
        /*002a*/ 	.short	(.L_71 - .L_70)
.L_70:
        /*002c*/ 	.word	0x00000000
        /*0030*/ 	.short	0x0001
        /*0032*/ 	.short	0x0008
        /*0034*/ 	.byte	0x00, 0xf5, 0x21, 0x00


	//----- nvinfo : EIATTR_KPARAM_INFO
	.align		4
.L_71:
        /*0038*/ 	.byte	0x04, 0x17
        /*003a*/ 	.short	(.L_73 - .L_72)
.L_72:
        /*003c*/ 	.word	0x00000000
        /*0040*/ 	.short	0x0000
        /*0042*/ 	.short	0x0000
        /*0044*/ 	.byte	0x00, 0xf5, 0x21, 0x00


	//----- nvinfo : EIATTR_SPARSE_MMA_MASK
	.align		4
.L_73:
        /*0048*/ 	.byte	0x03, 0x50
        /*004a*/ 	.short	0x0000


	//----- nvinfo : EIATTR_MAXREG_COUNT
	.align		4
        /*004c*/ 	.byte	0x03, 0x1b
        /*004e*/ 	.short	0x00ff


	//----- nvinfo : EIATTR_MERCURY_ISA_VERSION
	.align		4
        /*0050*/ 	.byte	0x03, 0x5f
        /*0052*/ 	.short	0x0101


	//----- nvinfo : EIATTR_VRC_CTA_INIT_COUNT
	.align		4
        /*0054*/ 	.byte	0x02, 0x4a
	.zero		1
	.zero		1


	//----- nvinfo : EIATTR_EXIT_INSTR_OFFSETS
	.align		4
        /*0058*/ 	.byte	0x04, 0x1c
        /*005a*/ 	.short	(.L_75 - .L_74)


	//   ....[0]....
.L_74:
        /*005c*/ 	.word	0x00000070


	//   ....[1]....
        /*0060*/ 	.word	0x00000190


	//----- nvinfo : EIATTR_CBANK_PARAM_SIZE
	.align		4
.L_75:
        /*0064*/ 	.byte	0x03, 0x19
        /*0066*/ 	.short	0x001c


	//----- nvinfo : EIATTR_PARAM_CBANK
	.align		4
        /*0068*/ 	.byte	0x04, 0x0a
        /*006a*/ 	.short	(.L_77 - .L_76)
	.align		4
.L_76:
        /*006c*/ 	.word	index@(.nv.constant0._Z19checkEqualityKernelPfS_Pbi)
        /*0070*/ 	.short	0x0380
        /*0072*/ 	.short	0x001c


	//----- nvinfo : EIATTR_SW_WAR
	.align		4
.L_77:
        /*0074*/ 	.byte	0x04, 0x36
        /*0076*/ 	.short	(.L_79 - .L_78)
.L_78:
        /*0078*/ 	.word	0x00000008
.L_79:


//--------------------- .nv.info._Z14cuConstArrInitPfii --------------------------
	.section	.nv.info._Z14cuConstArrInitPfii,"",@"SHT_CUDA_INFO"
	.sectionflags	@""
	.align	4


	//----- nvinfo : EIATTR_CUDA_API_VERSION
	.align		4
        /*0000*/ 	.byte	0x04, 0x37
        /*0002*/ 	.short	(.L_81 - .L_80)
.L_80:
        /*0004*/ 	.word	0x00000082


	//----- nvinfo : EIATTR_KPARAM_INFO
	.align		4
.L_81:
        /*0008*/ 	.byte	0x04, 0x17
        /*000a*/ 	.short	(.L_83 - .L_82)
.L_82:
        /*000c*/ 	.word	0x00000000
        /*0010*/ 	.short	0x0002
        /*0012*/ 	.short	0x000c
        /*0014*/ 	.byte	0x00, 0xf0, 0x11, 0x00


	//----- nvinfo : EIATTR_KPARAM_INFO
	.align		4
.L_83:
        /*0018*/ 	.byte	0x04, 0x17
        /*001a*/ 	.short	(.L_85 - .L_84)
.L_84:
        /*001c*/ 	.word	0x00000000
        /*0020*/ 	.short	0x0001
        /*0022*/ 	.short	0x0008
        /*0024*/ 	.byte	0x00, 0xf0, 0x11, 0x00


	//----- nvinfo : EIATTR_KPARAM_INFO
	.align		4
.L_85:
        /*0028*/ 	.byte	0x04, 0x17
        /*002a*/ 	.short	(.L_87 - .L_86)
.L_86:
        /*002c*/ 	.word	0x00000000
        /*0030*/ 	.short	0x0000
        /*0032*/ 	.short	0x0000
        /*0034*/ 	.byte	0x00, 0xf5, 0x21, 0x00


	//----- nvinfo : EIATTR_SPARSE_MMA_MASK
	.align		4
.L_87:
        /*0038*/ 	.byte	0x03, 0x50
        /*003a*/ 	.short	0x0000


	//----- nvinfo : EIATTR_MAXREG_COUNT
	.align		4
        /*003c*/ 	.byte	0x03, 0x1b
        /*003e*/ 	.short	0x00ff


	//----- nvinfo : EIATTR_MERCURY_ISA_VERSION
	.align		4
        /*0040*/ 	.byte	0x03, 0x5f
        /*0042*/ 	.short	0x0101


	//----- nvinfo : EIATTR_VRC_CTA_INIT_COUNT
	.align		4
        /*0044*/ 	.byte	0x02, 0x4a
	.zero		1
	.zero		1


	//----- nvinfo : EIATTR_EXIT_INSTR_OFFSETS
	.align		4
        /*0048*/ 	.byte	0x04, 0x1c
        /*004a*/ 	.short	(.L_89 - .L_88)


	//   ....[0]....
.L_88:
        /*004c*/ 	.word	0x00000070


	//   ....[1]....
        /*0050*/ 	.word	0x000000e0


	//----- nvinfo : EIATTR_CBANK_PARAM_SIZE
	.align		4
.L_89:
        /*0054*/ 	.byte	0x03, 0x19
        /*0056*/ 	.short	0x0010


	//----- nvinfo : EIATTR_PARAM_CBANK
	.align		4
        /*0058*/ 	.byte	0x04, 0x0a
        /*005a*/ 	.short	(.L_91 - .L_90)
	.align		4
.L_90:
        /*005c*/ 	.word	index@(.nv.constant0._Z14cuConstArrInitPfii)
        /*0060*/ 	.short	0x0380
        /*0062*/ 	.short	0x0010


	//----- nvinfo : EIATTR_SW_WAR
	.align		4
.L_91:
        /*0064*/ 	.byte	0x04, 0x36
        /*0066*/ 	.short	(.L_93 - .L_92)
.L_92:
        /*0068*/ 	.word	0x00000008
.L_93:


//--------------------- .nv.info._Z13cuRandArrInitPfiii --------------------------
	.section	.nv.info._Z13cuRandArrInitPfiii,"",@"SHT_CUDA_INFO"
	.sectionflags	@""
	.align	4


	//----- nvinfo : EIATTR_CUDA_API_VERSION
	.align		4
        /*0000*/ 	.byte	0x04, 0x37
        /*0002*/ 	.short	(.L_95 - .L_94)
.L_94:
        /*0004*/ 	.word	0x00000082


	//----- nvinfo : EIATTR_KPARAM_INFO
	.align		4
.L_95:
        /*0008*/ 	.byte	0x04, 0x17
        /*000a*/ 	.short	(.L_97 - .L_96)
.L_96:
        /*000c*/ 	.word	0x00000000
        /*0010*/ 	.short	0x0003
        /*0012*/ 	.short	0x0010
        /*0014*/ 	.byte	0x00, 0xf0, 0x11, 0x00


	//----- nvinfo : EIATTR_KPARAM_INFO
	.align		4
.L_97:
        /*0018*/ 	.byte	0x04, 0x17
        /*001a*/ 	.short	(.L_99 - .L_98)
.L_98:
        /*001c*/ 	.word	0x00000000
        /*0020*/ 	.short	0x0002
        /*0022*/ 	.short	0x000c
        /*0024*/ 	.byte	0x00, 0xf0, 0x11, 0x00


	//----- nvinfo : EIATTR_KPARAM_INFO
	.align		4
.L_99:
        /*0028*/ 	.byte	0x04, 0x17
        /*002a*/ 	.short	(.L_101 - .L_100)
.L_100:
        /*002c*/ 	.word	0x00000000
        /*0030*/ 	.short	0x0001
        /*0032*/ 	.short	0x0008
        /*0034*/ 	.byte	0x00, 0xf0, 0x11, 0x00


	//----- nvinfo : EIATTR_KPARAM_INFO
	.align		4
.L_101:
        /*0038*/ 	.byte	0x04, 0x17
        /*003a*/ 	.short	(.L_103 - .L_102)
.L_102:
        /*003c*/ 	.word	0x00000000
        /*0040*/ 	.short	0x0000
        /*0042*/ 	.short	0x0000
        /*0044*/ 	.byte	0x00, 0xf5, 0x21, 0x00


	//----- nvinfo : EIATTR_SPARSE_MMA_MASK
	.align		4
.L_103:
        /*0048*/ 	.byte	0x03, 0x50
        /*004a*/ 	.short	0x0000


	//----- nvinfo : EIATTR_MAXREG_COUNT
	.align		4
        /*004c*/ 	.byte	0x03, 0x1b
        /*004e*/ 	.short	0x00ff


	//----- nvinfo : EIATTR_MERCURY_ISA_VERSION
	.align		4
        /*0050*/ 	.byte	0x03, 0x5f
        /*0052*/ 	.short	0x0101


	//----- nvinfo : EIATTR_VRC_CTA_INIT_COUNT
	.align		4
        /*0054*/ 	.byte	0x02, 0x4a
	.zero		1
	.zero		1


	//----- nvinfo : EIATTR_EXIT_INSTR_OFFSETS
	.align		4
        /*0058*/ 	.byte	0x04, 0x1c
        /*005a*/ 	.short	(.L_105 - .L_104)


	//   ....[0]....
.L_104:
        /*005c*/ 	.word	0x00000080


	//   ....[1]....
        /*0060*/ 	.word	0x00002800


	//----- nvinfo : EIATTR_CRS_STACK_SIZE
	.align		4
.L_105:
        /*0064*/ 	.byte	0x04, 0x1e
        /*0066*/ 	.short	(.L_107 - .L_106)
.L_106:
        /*0068*/ 	.word	0x00000000


	//----- nvinfo : EIATTR_CBANK_PARAM_SIZE
	.align		4
.L_107:
        /*006c*/ 	.byte	0x03, 0x19
        /*006e*/ 	.short	0x0014


	//----- nvinfo : EIATTR_PARAM_CBANK
	.align		4
        /*0070*/ 	.byte	0x04, 0x0a
        /*0072*/ 	.short	(.L_109 - .L_108)
	.align		4
.L_108:
        /*0074*/ 	.word	index@(.nv.constant0._Z13cuRandArrInitPfiii)
        /*0078*/ 	.short	0x0380
        /*007a*/ 	.short	0x0014


	//----- nvinfo : EIATTR_SW_WAR
	.align		4
.L_109:
        /*007c*/ 	.byte	0x04, 0x36
        /*007e*/ 	.short	(.L_111 - .L_110)
.L_110:
        /*0080*/ 	.word	0x00000008
.L_111:


//--------------------- .nv.info._Z9cudaHellov    --------------------------
	.section	.nv.info._Z9cudaHellov,"",@"SHT_CUDA_INFO"
	.sectionflags	@""
	.align	4


	//----- nvinfo : EIATTR_CUDA_API_VERSION
	.align		4
        /*0000*/ 	.byte	0x04, 0x37
        /*0002*/ 	.short	(.L_113 - .L_112)
.L_112:
        /*0004*/ 	.word	0x00000082


	//----- nvinfo : EIATTR_SPARSE_MMA_MASK
	.align		4
.L_113:
        /*0008*/ 	.byte	0x03, 0x50
        /*000a*/ 	.short	0x0000


	//----- nvinfo : EIATTR_MAXREG_COUNT
	.align		4
        /*000c*/ 	.byte	0x03, 0x1b
        /*000e*/ 	.short	0x00ff


	//----- nvinfo : EIATTR_EXTERNS
	.align		4
        /*0010*/ 	.byte	0x04, 0x0f
        /*0012*/ 	.short	(.L_115 - .L_114)


	//   ....[0]....
	.align		4
.L_114:
        /*0014*/ 	.word	index@(vprintf)


	//----- nvinfo : EIATTR_MERCURY_ISA_VERSION
	.align		4
.L_115:
        /*0018*/ 	.byte	0x03, 0x5f
        /*001a*/ 	.short	0x0101


	//----- nvinfo : EIATTR_VRC_CTA_INIT_COUNT
	.align		4
        /*001c*/ 	.byte	0x02, 0x4a
	.zero		1
	.zero		1


	//----- nvinfo : EIATTR_SYSCALL_OFFSETS
	.align		4
        /*0020*/ 	.byte	0x04, 0x46
        /*0022*/ 	.short	(.L_117 - .L_116)


	//   ....[0]....
.L_116:
        /*0024*/ 	.word	0x00000080


	//----- nvinfo : EIATTR_EXIT_INSTR_OFFSETS
	.align		4
.L_117:
        /*0028*/ 	.byte	0x04, 0x1c
        /*002a*/ 	.short	(.L_119 - .L_118)


	//   ....[0]....
.L_118:
        /*002c*/ 	.word	0x00000090


	//----- nvinfo : EIATTR_SW_WAR
	.align		4
.L_119:
        /*0030*/ 	.byte	0x04, 0x36
        /*0032*/ 	.short	(.L_121 - .L_120)
.L_120:
        /*0034*/ 	.word	0x00000008
.L_121:


//--------------------- .nv.callgraph             --------------------------
	.section	.nv.callgraph,"",@"SHT_CUDA_CALLGRAPH"
	.align	4
	.sectionentsize	8
	.align		4
        /*0000*/ 	.word	0x00000000
	.align		4
        /*0004*/ 	.word	0xffffffff
	.align		4
        /*0008*/ 	.word	index@(_Z9cudaHellov)
	.align		4
        /*000c*/ 	.word	index@(vprintf)
	.align		4
        /*0010*/ 	.word	0x00000000
	.align		4
        /*0014*/ 	.word	0xfffffffe
	.align		4
        /*0018*/ 	.word	0x00000000
	.align		4
        /*001c*/ 	.word	0xfffffffd
	.align		4
        /*0020*/ 	.word	0x00000000
	.align		4
        /*0024*/ 	.word	0xfffffffc


//--------------------- .nv.constant4             --------------------------
	.section	.nv.constant4,"a",@progbits
	.align	8
	.align		8
.nv.constant4:
        /*0000*/ 	.dword	precalc_xorwow_matrix
	.align		8
        /*0008*/ 	.dword	precalc_xorwow_offset_matrix
	.align		8
        /*0010*/ 	.dword	mrg32k3aM1
	.align		8
        /*0018*/ 	.dword	mrg32k3aM2
	.align		8
        /*0020*/ 	.dword	mrg32k3aM1SubSeq
	.align		8
        /*0028*/ 	.dword	mrg32k3aM2SubSeq
	.align		8
        /*0030*/ 	.dword	mrg32k3aM1Seq
	.align		8
        /*0038*/ 	.dword	mrg32k3aM2Seq
	.align		8
        /*0040*/ 	.dword	$str
	.align		8
        /*0048*/ 	.dword	vprintf


//--------------------- .nv.constant3             --------------------------
	.section	.nv.constant3,"a",@progbits
	.align	8
.nv.constant3:
	.type		__cr_lgamma_table,@object
	.size		__cr_lgamma_table,(.L_8 - __cr_lgamma_table)
__cr_lgamma_table:
        /*0000*/ 	.byte	0x00, 0x00, 0x00, 0x00, 0x00, 0x00, 0x00, 0x00, 0x00, 0x00, 0x00, 0x00, 0x00, 0x00, 0x00, 0x00
        /*0010*/ 	.byte	0xef, 0x39, 0xfa, 0xfe, 0x42, 0x2e, 0xe6, 0x3f, 0x02, 0x20, 0x2a, 0xfa, 0x0b, 0xab, 0xfc, 0x3f
        /*0020*/ 	.byte	0xf9, 0x2c, 0x92, 0x7c, 0xa7, 0x6c, 0x09, 0x40, 0xc9, 0x79, 0x44, 0x3c, 0x64, 0x26, 0x13, 0x40
        /*0030*/ 	.byte	0xca, 0x01, 0xcf, 0x3a, 0x27, 0x51, 0x1a, 0x40, 0x30, 0xcc, 0x2d, 0xf3, 0xe1, 0x0c, 0x21, 0x40
        /*0040*/ 	.byte	0x0d, 0xb7, 0xfc, 0x82, 0x8e, 0x35, 0x25, 0x40
.L_8:


//--------------------- .text._Z12sgemm_kerneliiiffPfS_S_ --------------------------
	.section	.text._Z12sgemm_kerneliiiffPfS_S_,"ax",@progbits
	.align	128
        .global         _Z12sgemm_kerneliiiffPfS_S_
        .type           _Z12sgemm_kerneliiiffPfS_S_,@function
        .size           _Z12sgemm_kerneliiiffPfS_S_,(.L_x_19 - _Z12sgemm_kerneliiiffPfS_S_)
        .other          _Z12sgemm_kerneliiiffPfS_S_,@"STO_CUDA_ENTRY STV_DEFAULT"
_Z12sgemm_kerneliiiffPfS_S_:
.text._Z12sgemm_kerneliiiffPfS_S_:
[----:B------:R-:W-:Y:S01]  /*0000*/  LDC R1, c[0x0][0x37c] ;  /* 0x0000df00ff017b82 */ /* 0x000fe20000000800 */
[----:B------:R-:W0:Y:S01]  /*0010*/  S2R R9, SR_TID.Y ;  /* 0x0000000000097919 */ /* 0x000e220000002200 */
[----:B------:R-:W1:Y:S01]  /*0020*/  LDCU UR7, c[0x0][0x388] ;  /* 0x00007100ff0777ac */ /* 0x000e620008000800 */
[----:B------:R-:W-:Y:S01]  /*0030*/  HFMA2 R35, -RZ, RZ, 0, 0 ;  /* 0x00000000ff237431 */ /* 0x000fe200000001ff */
[----:B------:R-:W-:Y:S01]  /*0040*/  CS2R R32, SRZ ;  /* 0x0000000000207805 */ /* 0x000fe2000001ff00 */
[----:B------:R-:W2:Y:S01]  /*0050*/  S2R R5, SR_TID.X ;  /* 0x0000000000057919 */ /* 0x000ea20000002100 */
[----:B------:R-:W-:Y:S01]  /*0060*/  MOV R25, RZ ;  /* 0x000000ff00197202 */ /* 0x000fe20000000f00 */
[----:B------:R-:W3:Y:S01]  /*0070*/  LDCU.64 UR8, c[0x0][0x358] ;  /* 0x00006b00ff0877ac */ /* 0x000ee20008000a00 */
[----:B------:R-:W4:Y:S01]  /*0080*/  S2R R3, SR_CTAID.Y ;  /* 0x0000000000037919 */ /* 0x000f220000002600 */
[----:B------:R-:W5:Y:S01]  /*0090*/  S2R R7, SR_CTAID.X ;  /* 0x0000000000077919 */ /* 0x000f620000002500 */
[----:B-1----:R-:W-:Y:S01]  /*00a0*/  UISETP.GE.AND UP0, UPT, UR7, 0x1, UPT ;  /* 0x000000010700788c */ /* 0x002fe2000bf06270 */
[----:B0-----:R-:W-:-:S02]  /*00b0*/  SHF.L.U32 R0, R9, 0x1, RZ ;  /* 0x0000000109007819 */ /* 0x001fc400000006ff */
[----:B--2---:R-:W-:Y:S02]  /*00c0*/  SHF.L.U32 R2, R5, 0x1, RZ ;  /* 0x0000000105027819 */ /* 0x004fe400000006ff */
[----:B----4-:R-:W-:Y:S02]  /*00d0*/  LEA R24, R3, R0, 0x5 ;  /* 0x0000000003187211 */ /* 0x010fe400078e28ff */
[----:B-----5:R-:W-:Y:S02]  /*00e0*/  LEA R7, R7, R2, 0x5 ;  /* 0x0000000207077211 */ /* 0x020fe400078e28ff */
[----:B---3--:R-:W-:Y:S05]  /*00f0*/  BRA.U !UP0, `(.L_x_0) ;  /* 0x0000000d08647547 */ /* 0x008fea000b800000 */
[----:B------:R-:W0:Y:S01]  /*0100*/  LDC R3, c[0x0][0x384] ;  /* 0x0000e100ff037b82 */ /* 0x000e220000000800 */
[----:B------:R-:W1:Y:S01]  /*0110*/  LDCU.64 UR10, c[0x0][0x398] ;  /* 0x00007300ff0a77ac */ /* 0x000e620008000a00 */
[----:B------:R-:W-:Y:S01]  /*0120*/  IMAD R10, R24, UR7, RZ ;  /* 0x00000007180a7c24 */ /* 0x000fe2000f8e02ff */
[----:B------:R-:W-:Y:S01]  /*0130*/  IADD3 R13, PT, PT, R2, UR7, RZ ;  /* 0x00000007020d7c10 */ /* 0x000fe2000fffe0ff */
[----:B------:R-:W-:Y:S01]  /*0140*/  IMAD.WIDE.U32 R14, R7, 0x4, RZ ;  /* 0x00000004070e7825 */ /* 0x000fe200078e00ff */
[----:B------:R-:W2:Y:S01]  /*0150*/  LDCU.64 UR12, c[0x0][0x3a0] ;  /* 0x00007400ff0c77ac */ /* 0x000ea20008000a00 */
[----:B------:R-:W-:Y:S02]  /*0160*/  MOV R25, RZ ;  /* 0x000000ff00197202 */ /* 0x000fe40000000f00 */
[----:B------:R-:W-:Y:S01]  /*0170*/  CS2R R32, SRZ ;  /* 0x0000000000207805 */ /* 0x000fe2000001ff00 */
[----:B------:R-:W3:Y:S01]  /*0180*/  S2UR UR6, SR_CgaCtaId ;  /* 0x00000000000679c3 */ /* 0x000ee20000008800 */
[----:B------:R-:W-:Y:S01]  /*0190*/  IMAD.WIDE.U32 R10, R10, 0x4, RZ ;  /* 0x000000040a0a7825 */ /* 0x000fe200078e00ff */
[----:B------:R-:W-:Y:S01]  /*01a0*/  UMOV UR4, 0x400 ;  /* 0x0000040000047882 */ /* 0x000fe20000000000 */
[----:B------:R-:W-:Y:S01]  /*01b0*/  MOV R35, RZ ;  /* 0x000000ff00237202 */ /* 0x000fe20000000f00 */
[----:B------:R-:W-:Y:S01]  /*01c0*/  UIADD3 UR5, UPT, UPT, UR4, 0x1000, URZ ;  /* 0x0000100004057890 */ /* 0x000fe2000fffe0ff */
[----:B------:R-:W-:-:S04]  /*01d0*/  IMAD.WIDE.U32 R12, R13, 0x4, R10 ;  /* 0x000000040d0c7825 */ /* 0x000fc800078e000a */
[----:B------:R-:W-:Y:S01]  /*01e0*/  IMAD.WIDE.U32 R10, R5, 0x8, R10 ;  /* 0x00000008050a7825 */ /* 0x000fe200078e000a */
[----:B-1----:R-:W-:-:S03]  /*01f0*/  IADD3 R30, P1, PT, R12, UR10, RZ ;  /* 0x0000000a0c1e7c10 */ /* 0x002fc6000ff3e0ff */
[----:B0-----:R-:W-:Y:S01]  /*0200*/  IMAD R17, R0, R3, RZ ;  /* 0x0000000300117224 */ /* 0x001fe200078e02ff */
[----:B------:R-:W-:Y:S02]  /*0210*/  IADD3 R30, P2, PT, R30, 0x4, RZ ;  /* 0x000000041e1e7810 */ /* 0x000fe40007f5e0ff */
[----:B------:R-:W-:Y:S01]  /*0220*/  IADD3 R28, P0, PT, R10, UR10, RZ ;  /* 0x0000000a0a1c7c10 */ /* 0x000fe2000ff1e0ff */
[----:B------:R-:W-:Y:S01]  /*0230*/  IMAD.WIDE R14, R17, 0x4, R14 ;  /* 0x00000004110e7825 */ /* 0x000fe200078e020e */
[----:B------:R-:W-:Y:S02]  /*0240*/  IADD3.X R31, PT, PT, RZ, UR11, R13, P2, P1 ;  /* 0x0000000bff1f7c10 */ /* 0x000fe400097e240d */
[----:B------:R-:W-:Y:S01]  /*0250*/  IADD3 R28, P1, PT, R28, 0x4, RZ ;  /* 0x000000041c1c7810 */ /* 0x000fe20007f3e0ff */
[----:B---3--:R-:W-:Y:S01]  /*0260*/  ULEA UR4, UR6, UR4, 0x18 ;  /* 0x0000000406047291 */ /* 0x008fe2000f8ec0ff */
[----:B--2---:R-:W-:Y:S01]  /*0270*/  IADD3 R26, P2, PT, R14, UR12, RZ ;  /* 0x0000000c0e1a7c10 */ /* 0x004fe2000ff5e0ff */
[----:B------:R-:W-:Y:S01]  /*0280*/  ULEA UR5, UR6, UR5, 0x18 ;  /* 0x0000000506057291 */ /* 0x000fe2000f8ec0ff */
[----:B------:R-:W-:-:S02]  /*0290*/  IADD3.X R29, PT, PT, RZ, UR11, R11, P1, P0 ;  /* 0x0000000bff1d7c10 */ /* 0x000fc40008fe040b */
[----:B------:R-:W-:Y:S02]  /*02a0*/  IADD3 R26, P3, PT, R26, 0x4, RZ ;  /* 0x000000041a1a7810 */ /* 0x000fe40007f7e0ff */
[----:B------:R-:W-:Y:S01]  /*02b0*/  LEA R6, R9, UR4, 0x8 ;  /* 0x0000000409067c11 */ /* 0x000fe2000f8e40ff */
[----:B------:R-:W-:Y:S01]  /*02c0*/  UMOV UR4, URZ ;  /* 0x000000ff00047c82 */ /* 0x000fe20008000000 */
[----:B------:R-:W-:Y:S02]  /*02d0*/  LEA R2, R5, UR5, 0x8 ;  /* 0x0000000505027c11 */ /* 0x000fe4000f8e40ff */
[----:B------:R-:W-:Y:S02]  /*02e0*/  IADD3.X R27, PT, PT, RZ, UR13, R15, P3, P2 ;  /* 0x0000000dff1b7c10 */ /* 0x000fe40009fe440f */
[----:B------:R-:W-:Y:S02]  /*02f0*/  SHF.L.U32 R4, R3, 0x5, RZ ;  /* 0x0000000503047819 */ /* 0x000fe400000006ff */
[----:B------:R-:W-:-:S02]  /*0300*/  LEA R5, R5, R6, 0x3 ;  /* 0x0000000605057211 */ /* 0x000fc400078e18ff */
[----:B------:R-:W-:-:S07]  /*0310*/  LEA R0, R9, R2, 0x3 ;  /* 0x0000000209007211 */ /* 0x000fce00078e18ff */
.L_x_1:
[----:B------:R-:W-:Y:S01]  /*0320*/  BAR.SYNC.DEFER_BLOCKING 0x0 ;  /* 0x0000000000007b1d */ /* 0x000fe20000010000 */
[----:B------:R-:W-:-:S05]  /*0330*/  IMAD.WIDE R14, R3, 0x4, R26 ;  /* 0x00000004030e7825 */ /* 0x000fca00078e021a */
[----:B------:R-:W2:Y:S04]  /*0340*/  LDG.E R36, desc[UR8][R28.64+-0x4] ;  /* 0xfffffc081c247981 */ /* 0x000ea8000c1e1900 */
[----:B------:R-:W2:Y:S04]  /*0350*/  LDG.E R37, desc[UR8][R28.64] ;  /* 0x000000081c257981 */ /* 0x000ea8000c1e1900 */
[----:B------:R-:W3:Y:S04]  /*0360*/  LDG.E R8, desc[UR8][R30.64+-0x4] ;  /* 0xfffffc081e087981 */ /* 0x000ee8000c1e1900 */
[----:B------:R-:W3:Y:S04]  /*0370*/  LDG.E R9, desc[UR8][R30.64] ;  /* 0x000000081e097981 */ /* 0x000ee8000c1e1900 */
[----:B------:R-:W4:Y:S04]  /*0380*/  LDG.E R11, desc[UR8][R14.64+-0x4] ;  /* 0xfffffc080e0b7981 */ /* 0x000f28000c1e1900 */
[----:B------:R-:W5:Y:S04]  /*0390*/  LDG.E R13, desc[UR8][R14.64] ;  /* 0x000000080e0d7981 */ /* 0x000f68000c1e1900 */
[----:B------:R-:W4:Y:S04]  /*03a0*/  LDG.E R10, desc[UR8][R26.64+-0x4] ;  /* 0xfffffc081a0a7981 */ /* 0x000f28000c1e1900 */
[----:B------:R-:W5:Y:S04]  /*03b0*/  LDG.E R12, desc[UR8][R26.64] ;  /* 0x000000081a0c7981 */ /* 0x000f68000c1e1900 */
[----:B--2---:R-:W-:Y:S04]  /*03c0*/  STS.64 [R5], R36 ;  /* 0x0000002405007388 */ /* 0x004fe80000000a00 */
[----:B---3--:R-:W-:Y:S04]  /*03d0*/  STS.64 [R5+0x80], R8 ;  /* 0x0000800805007388 */ /* 0x008fe80000000a00 */
[----:B----4-:R-:W-:Y:S04]  /*03e0*/  STS.64 [R0], R10 ;  /* 0x0000000a00007388 */ /* 0x010fe80000000a00 */
[----:B-----5:R-:W-:Y:S01]  /*03f0*/  STS.64 [R0+0x80], R12 ;  /* 0x0000800c00007388 */ /* 0x020fe20000000a00 */
[----:B------:R-:W-:Y:S06]  /*0400*/  BAR.SYNC.DEFER_BLOCKING 0x0 ;  /* 0x0000000000007b1d */ /* 0x000fec0000010000 */
[----:B------:R-:W-:Y:S04]  /*0410*/  LDS.128 R8, [R6] ;  /* 0x0000000006087984 */ /* 0x000fe80000000c00 */
[----:B------:R-:W0:Y:S04]  /*0420*/  LDS.128 R12, [R2] ;  /* 0x00000000020c7984 */ /* 0x000e280000000c00 */
[----:B------:R-:W1:Y:S04]  /*0430*/  LDS.128 R16, [R6+0x80] ;  /* 0x0000800006107984 */ /* 0x000e680000000c00 */
[----:B------:R-:W2:Y:S01]  /*0440*/  LDS.128 R20, [R2+0x80] ;  /* 0x0000800002147984 */ /* 0x000ea20000000c00 */
[----:B0-----:R-:W-:Y:S01]  /*0450*/  FFMA R34, R8, R12, R25 ;  /* 0x0000000c08227223 */ /* 0x001fe20000000019 */
[----:B-1----:R-:W-:-:S03]  /*0460*/  FFMA R33, R12, R16, R33 ;  /* 0x000000100c217223 */ /* 0x002fc60000000021 */
[----:B------:R-:W-:Y:S01]  /*0470*/  FFMA R25, R9, R13, R34 ;  /* 0x0000000d09197223 */ /* 0x000fe20000000022 */
[-C--:B--2---:R-:W-:Y:S01]  /*0480*/  FFMA R36, R8, R20.reuse, R35 ;  /* 0x0000001408247223 */ /* 0x084fe20000000023 */
[----:B------:R-:W-:Y:S01]  /*0490*/  FFMA R16, R16, R20, R32 ;  /* 0x0000001410107223 */ /* 0x000fe20000000020 */
[----:B------:R-:W-:Y:S02]  /*04a0*/  FFMA R33, R13, R17, R33 ;  /* 0x000000110d217223 */ /* 0x000fe40000000021 */
[-C--:B------:R-:W-:Y:S01]  /*04b0*/  FFMA R9, R9, R21.reuse, R36 ;  /* 0x0000001509097223 */ /* 0x080fe20000000024 */
[----:B------:R-:W-:Y:S01]  /*04c0*/  FFMA R17, R17, R21, R16 ;  /* 0x0000001511117223 */ /* 0x000fe20000000010 */
[----:B------:R-:W-:Y:S01]  /*04d0*/  FFMA R8, R10, R14, R25 ;  /* 0x0000000e0a087223 */ /* 0x000fe20000000019 */
[----:B------:R-:W-:Y:S01]  /*04e0*/  FFMA R14, R14, R18, R33 ;  /* 0x000000120e0e7223 */ /* 0x000fe20000000021 */
[-C--:B------:R-:W-:Y:S01]  /*04f0*/  FFMA R10, R10, R22.reuse, R9 ;  /* 0x000000160a0a7223 */ /* 0x080fe20000000009 */
[----:B------:R-:W-:Y:S01]  /*0500*/  FFMA R18, R18, R22, R17 ;  /* 0x0000001612127223 */ /* 0x000fe20000000011 */
[----:B------:R-:W-:Y:S01]  /*0510*/  FFMA R25, R11, R15, R8 ;  /* 0x0000000f0b197223 */ /* 0x000fe20000000008 */
[----:B------:R-:W-:Y:S01]  /*0520*/  FFMA R33, R15, R19, R14 ;  /* 0x000000130f217223 */ /* 0x000fe2000000000e */
[-C--:B------:R-:W-:Y:S01]  /*0530*/  FFMA R35, R11, R23.reuse, R10 ;  /* 0x000000170b237223 */ /* 0x080fe2000000000a */
[----:B------:R-:W-:Y:S01]  /*0540*/  FFMA R37, R19, R23, R18 ;  /* 0x0000001713257223 */ /* 0x000fe20000000012 */
[----:B------:R-:W-:Y:S04]  /*0550*/  LDS.128 R8, [R6+0x10] ;  /* 0x0000100006087984 */ /* 0x000fe80000000c00 */
[----:B------:R-:W0:Y:S04]  /*0560*/  LDS.128 R12, [R2+0x10] ;  /* 0x00001000020c7984 */ /* 0x000e280000000c00 */
        /* <DEDUP_REMOVED lines=122> */
[----:B------:R-:W-:-:S04]  /*0d10*/  UIADD3 UR4, UPT, UPT, UR4, 0x20, URZ ;  /* 0x0000002004047890 */ /* 0x000fc8000fffe0ff */
[----:B------:R-:W-:Y:S01]  /*0d20*/  UISETP.GE.AND UP0, UPT, UR4, UR7, UPT ;  /* 0x000000070400728c */ /* 0x000fe2000bf06270 */
[----:B------:R-:W-:Y:S02]  /*0d30*/  IADD3 R30, P0, PT, R30, 0x80, RZ ;  /* 0x000000801e1e7810 */ /* 0x000fe40007f1e0ff */
[----:B------:R-:W-:Y:S01]  /*0d40*/  IADD3 R28, P1, PT, R28, 0x80, RZ ;  /* 0x000000801c1c7810 */ /* 0x000fe20007f3e0ff */
[----:B------:R-:W-:Y:S01]  /*0d50*/  IMAD.WIDE R26, R4, 0x4, R26 ;  /* 0x00000004041a7825 */ /* 0x000fe200078e021a */
[----:B------:R-:W-:Y:S02]  /*0d60*/  IADD3.X R31, PT, PT, RZ, R31, RZ, P0, !PT ;  /* 0x0000001fff1f7210 */ /* 0x000fe400007fe4ff */
[----:B------:R-:W-:Y:S01]  /*0d70*/  IADD3.X R29, PT, PT, RZ, R29, RZ, P1, !PT ;  /* 0x0000001dff1d7210 */ /* 0x000fe20000ffe4ff */
        /* <DEDUP_REMOVED lines=16> */
[----:B------:R-:W-:Y:S06]  /*0e80*/  BRA.U !UP0, `(.L_x_1) ;  /* 0xfffffff508247547 */ /* 0x000fec000b83ffff */
.L_x_0:
[----:B------:R-:W0:Y:S01]  /*0e90*/  LDC.64 R2, c[0x0][0x3a8] ;  /* 0x0000ea00ff027b82 */ /* 0x000e220000000a00 */
[----:B------:R-:W1:Y:S01]  /*0ea0*/  LDCU UR6, c[0x0][0x384] ;  /* 0x00007080ff0677ac */ /* 0x000e620008000800 */
[----:B------:R-:W2:Y:S01]  /*0eb0*/  LDCU UR4, c[0x0][0x390] ;  /* 0x00007200ff0477ac */ /* 0x000ea20008000800 */
[----:B------:R-:W3:Y:S01]  /*0ec0*/  LDCU UR5, c[0x0][0x38c] ;  /* 0x00007180ff0577ac */ /* 0x000ee20008000800 */
[----:B-1----:R-:W-:-:S04]  /*0ed0*/  IMAD R7, R24, UR6, R7 ;  /* 0x0000000618077c24 */ /* 0x002fc8000f8e0207 */
[C---:B0-----:R-:W-:Y:S01]  /*0ee0*/  IMAD.WIDE.U32 R4, R7.reuse, 0x4, R2 ;  /* 0x0000000407047825 */ /* 0x041fe200078e0002 */
[----:B------:R-:W-:Y:S06]  /*0ef0*/  BAR.SYNC.DEFER_BLOCKING 0x0 ;  /* 0x0000000000007b1d */ /* 0x000fec0000010000 */
[----:B------:R-:W2:Y:S01]  /*0f00*/  LDG.E R0, desc[UR8][R4.64] ;  /* 0x0000000804007981 */ /* 0x000ea2000c1e1900 */
[----:B------:R-:W-:-:S05]  /*0f10*/  IADD3 R9, PT, PT, R7, UR6, RZ ;  /* 0x0000000607097c10 */ /* 0x000fca000fffe0ff */
[----:B------:R-:W-:-:S04]  /*0f20*/  IMAD.WIDE.U32 R6, R9, 0x4, R2 ;  /* 0x0000000409067825 */ /* 0x000fc800078e0002 */
[----:B--2---:R-:W-:-:S04]  /*0f30*/  FMUL R0, R0, UR4 ;  /* 0x0000000400007c20 */ /* 0x004fc80008400000 */
[----:B---3--:R-:W-:-:S05]  /*0f40*/  FFMA R25, R25, UR5, R0 ;  /* 0x0000000519197c23 */ /* 0x008fca0008000000 */
[----:B------:R-:W-:Y:S04]  /*0f50*/  STG.E desc[UR8][R4.64], R25 ;  /* 0x0000001904007986 */ /* 0x000fe8000c101908 */
[----:B------:R-:W2:Y:S02]  /*0f60*/  LDG.E R0, desc[UR8][R6.64] ;  /* 0x0000000806007981 */ /* 0x000ea4000c1e1900 */
[----:B--2---:R-:W-:-:S04]  /*0f70*/  FMUL R0, R0, UR4 ;  /* 0x0000000400007c20 */ /* 0x004fc80008400000 */
[----:B------:R-:W-:-:S05]  /*0f80*/  FFMA R33, R33, UR5, R0 ;  /* 0x0000000521217c23 */ /* 0x000fca0008000000 */
[----:B------:R-:W-:Y:S04]  /*0f90*/  STG.E desc[UR8][R6.64], R33 ;  /* 0x0000002106007986 */ /* 0x000fe8000c101908 */
[----:B------:R-:W2:Y:S01]  /*0fa0*/  LDG.E R0, desc[UR8][R4.64+0x4] ;  /* 0x0000040804007981 */ /* 0x000ea2000c1e1900 */
[----:B------:R-:W-:-:S05]  /*0fb0*/  IADD3 R9, PT, PT, R9, 0x1, RZ ;  /* 0x0000000109097810 */ /* 0x000fca0007ffe0ff */
[----:B------:R-:W-:-:S04]  /*0fc0*/  IMAD.WIDE.U32 R2, R9, 0x4, R2 ;  /* 0x0000000409027825 */ /* 0x000fc800078e0002 */
[----:B--2---:R-:W-:-:S04]  /*0fd0*/  FMUL R0, R0, UR4 ;  /* 0x0000000400007c20 */ /* 0x004fc80008400000 */
[----:B------:R-:W-:-:S05]  /*0fe0*/  FFMA R35, R35, UR5, R0 ;  /* 0x0000000523237c23 */ /* 0x000fca0008000000 */
[----:B------:R-:W-:Y:S04]  /*0ff0*/  STG.E desc[UR8][R4.64+0x4], R35 ;  /* 0x0000042304007986 */ /* 0x000fe8000c101908 */
[----:B------:R-:W2:Y:S02]  /*1000*/  LDG.E R0, desc[UR8][R2.64] ;  /* 0x0000000802007981 */ /* 0x000ea4000c1e1900 */
[----:B--2---:R-:W-:-:S04]  /*1010*/  FMUL R9, R0, UR4 ;  /* 0x0000000400097c20 */ /* 0x004fc80008400000 */
[----:B------:R-:W-:-:S05]  /*1020*/  FFMA R9, R32, UR5, R9 ;  /* 0x0000000520097c23 */ /* 0x000fca0008000009 */
[----:B------:R-:W-:Y:S01]  /*1030*/  STG.E desc[UR8][R2.64], R9 ;  /* 0x0000000902007986 */ /* 0x000fe2000c101908 */
[----:B------:R-:W-:Y:S05]  /*1040*/  EXIT ;  /* 0x000000000000794d */ /* 0x000fea0003800000 */
.L_x_2:
[----:B------:R-:W-:-:S00]  /*1050*/  BRA `(.L_x_2) ;  /* 0xfffffffc00fc7947 */ /* 0x000fc0000383ffff */
[----:B------:R-:W-:-:S00]  /*1060*/  NOP ;  /* 0x0000000000007918 */ /* 0x000fc00000000000 */
        /* <DEDUP_REMOVED lines=9> */
.L_x_19:


//--------------------- .text._Z19checkEqualityKernelPfS_Pbi --------------------------
	.section	.text._Z19checkEqualityKernelPfS_Pbi,"ax",@progbits
	.align	128
        .global         _Z19checkEqualityKernelPfS_Pbi
        .type           _Z19checkEqualityKernelPfS_Pbi,@function
        .size           _Z19checkEqualityKernelPfS_Pbi,(.L_x_20 - _Z19checkEqualityKernelPfS_Pbi)
        .other          _Z19checkEqualityKernelPfS_Pbi,@"STO_CUDA_ENTRY STV_DEFAULT"
_Z19checkEqualityKernelPfS_Pbi:
.text._Z19checkEqualityKernelPfS_Pbi:
[----:B------:R-:W-:Y:S01]  /*0000*/  LDC R1, c[0x0][0x37c] ;  /* 0x0000df00ff017b82 */ /* 0x000fe20000000800 */
[----:B------:R-:W0:Y:S07]  /*0010*/  S2R R0, SR_TID.X ;  /* 0x0000000000007919 */ /* 0x000e2e0000002100 */
[----:B------:R-:W0:Y:S01]  /*0020*/  S2UR UR4, SR_CTAID.X ;  /* 0x00000000000479c3 */ /* 0x000e220000002500 */
[----:B------:R-:W1:Y:S07]  /*0030*/  LDCU UR5, c[0x0][0x398] ;  /* 0x00007300ff0577ac */ /* 0x000e6e0008000800 */
[----:B------:R-:W0:Y:S02]  /*0040*/  LDC R9, c[0x0][0x360] ;  /* 0x0000d800ff097b82 */ /* 0x000e240000000800 */
[----:B0-----:R-:W-:-:S05]  /*0050*/  IMAD R9, R9, UR4, R0 ;  /* 0x0000000409097c24 */ /* 0x001fca000f8e0200 */
[----:B-1----:R-:W-:-:S13]  /*0060*/  ISETP.GE.AND P0, PT, R9, UR5, PT ;  /* 0x0000000509007c0c */ /* 0x002fda000bf06270 */
[----:B------:R-:W-:Y:S05]  /*0070*/  @P0 EXIT ;  /* 0x000000000000094d */ /* 0x000fea0003800000 */
[----:B------:R-:W0:Y:S01]  /*0080*/  LDC.64 R2, c[0x0][0x380] ;  /* 0x0000e000ff027b82 */ /* 0x000e220000000a00 */
[----:B------:R-:W1:Y:S01]  /*0090*/  LDCU.64 UR4, c[0x0][0x358] ;  /* 0x00006b00ff0477ac */ /* 0x000e620008000a00 */
[----:B------:R-:W2:Y:S06]  /*00a0*/  LDCU.64 UR8, c[0x0][0x390] ;  /* 0x00007200ff0877ac */ /* 0x000eac0008000a00 */
[----:B------:R-:W3:Y:S01]  /*00b0*/  LDC.64 R4, c[0x0][0x388] ;  /* 0x0000e200ff047b82 */ /* 0x000ee20000000a00 */
[----:B0-----:R-:W-:-:S06]  /*00c0*/  IMAD.WIDE R2, R9, 0x4, R2 ;  /* 0x0000000409027825 */ /* 0x001fcc00078e0202 */
[----:B-1----:R-:W4:Y:S01]  /*00d0*/  LDG.E R2, desc[UR4][R2.64] ;  /* 0x0000000402027981 */ /* 0x002f22000c1e1900 */
[----:B---3--:R-:W-:-:S06]  /*00e0*/  IMAD.WIDE R4, R9, 0x4, R4 ;  /* 0x0000000409047825 */ /* 0x008fcc00078e0204 */
[----:B------:R-:W4:Y:S01]  /*00f0*/  LDG.E R5, desc[UR4][R4.64] ;  /* 0x0000000404057981 */ /* 0x000f22000c1e1900 */
[----:B------:R-:W-:Y:S01]  /*0100*/  UMOV UR6, 0xa0b5ed8d ;  /* 0xa0b5ed8d00067882 */ /* 0x000fe20000000000 */
[----:B------:R-:W-:Y:S01]  /*0110*/  UMOV UR7, 0x3eb0c6f7 ;  /* 0x3eb0c6f700077882 */ /* 0x000fe20000000000 */
[----:B----4-:R-:W-:-:S04]  /*0120*/  FADD R0, R2, -R5 ;  /* 0x8000000502007221 */ /* 0x010fc80000000000 */
[----:B------:R-:W0:Y:S02]  /*0130*/  F2F.F64.F32 R6, |R0| ;  /* 0x4000000000067310 */ /* 0x000e240000201800 */
[----:B0-----:R-:W-:Y:S01]  /*0140*/  DSETP.GEU.AND P0, PT, R6, UR6, PT ;  /* 0x0000000606007e2a */ /* 0x001fe2000bf0e000 */
[----:B--2---:R-:W-:-:S04]  /*0150*/  IADD3 R6, P1, PT, R9, UR8, RZ ;  /* 0x0000000809067c10 */ /* 0x004fc8000ff3e0ff */
[----:B------:R-:W-:Y:S02]  /*0160*/  LEA.HI.X.SX32 R7, R9, UR9, 0x1, P1 ;  /* 0x0000000909077c11 */ /* 0x000fe400088f0eff */
[----:B------:R-:W-:-:S05]  /*0170*/  SEL R9, RZ, 0x1, P0 ;  /* 0x00000001ff097807 */ /* 0x000fca0000000000 */
[----:B------:R-:W-:Y:S01]  /*0180*/  STG.E.U8 desc[UR4][R6.64], R9 ;  /* 0x0000000906007986 */ /* 0x000fe2000c101104 */
[----:B------:R-:W-:Y:S05]  /*0190*/  EXIT ;  /* 0x000000000000794d */ /* 0x000fea0003800000 */
.L_x_3:
        /* <DEDUP_REMOVED lines=14> */
.L_x_20:


//--------------------- .text._Z14cuConstArrInitPfii --------------------------
	.section	.text._Z14cuConstArrInitPfii,"ax",@progbits
	.align	128
        .global         _Z14cuConstArrInitPfii
        .type           _Z14cuConstArrInitPfii,@function
        .size           _Z14cuConstArrInitPfii,(.L_x_21 - _Z14cuConstArrInitPfii)
        .other          _Z14cuConstArrInitPfii,@"STO_CUDA_ENTRY STV_DEFAULT"
_Z14cuConstArrInitPfii:
.text._Z14cuConstArrInitPfii:
        /* <DEDUP_REMOVED lines=9> */
[----:B------:R-:W1:Y:S01]  /*0090*/  LDCU UR6, c[0x0][0x38c] ;  /* 0x00007180ff0677ac */ /* 0x000e620008000800 */
[----:B------:R-:W2:Y:S01]  /*00a0*/  LDCU.64 UR4, c[0x0][0x358] ;  /* 0x00006b00ff0477ac */ /* 0x000ea20008000a00 */
[----:B0-----:R-:W-:Y:S01]  /*00b0*/  IMAD.WIDE R2, R5, 0x4, R2 ;  /* 0x0000000405027825 */ /* 0x001fe200078e0202 */
[----:B-1----:R-:W-:-:S05]  /*00c0*/  I2FP.F32.S32 R5, UR6 ;  /* 0x0000000600057c45 */ /* 0x002fca0008201400 */
[----:B--2---:R-:W-:Y:S01]  /*00d0*/  STG.E desc[UR4][R2.64], R5 ;  /* 0x0000000502007986 */ /* 0x004fe2000c101904 */
[----:B------:R-:W-:Y:S05]  /*00e0*/  EXIT ;  /* 0x000000000000794d */ /* 0x000fea0003800000 */
.L_x_4:
        /* <DEDUP_REMOVED lines=9> */
.L_x_21:


//--------------------- .text._Z13cuRandArrInitPfiii --------------------------
	.section	.text._Z13cuRandArrInitPfiii,"ax",@progbits
	.align	128
        .global         _Z13cuRandArrInitPfiii
        .type           _Z13cuRandArrInitPfiii,@function
        .size           _Z13cuRandArrInitPfiii,(.L_x_22 - _Z13cuRandArrInitPfiii)
        .other          _Z13cuRandArrInitPfiii,@"STO_CUDA_ENTRY STV_DEFAULT"
_Z13cuRandArrInitPfiii:
.text._Z13cuRandArrInitPfiii:
[----:B------:R-:W0:Y:S01]  /*0000*/  LDC R1, c[0x0][0x37c] ;  /* 0x0000df00ff017b82 */ /* 0x000e220000000800 */
[----:B------:R-:W1:Y:S07]  /*0010*/  S2R R3, SR_TID.X ;  /* 0x0000000000037919 */ /* 0x000e6e0000002100 */
[----:B------:R-:W1:Y:S01]  /*0020*/  S2UR UR4, SR_CTAID.X ;  /* 0x00000000000479c3 */ /* 0x000e620000002500 */
[----:B------:R-:W2:Y:S01]  /*0030*/  LDCU UR5, c[0x0][0x390] ;  /* 0x00007200ff0577ac */ /* 0x000ea20008000800 */
[----:B0-----:R-:W-:-:S06]  /*0040*/  VIADD R1, R1, 0xffffffd0 ;  /* 0xffffffd001017836 */ /* 0x001fcc0000000000 */
[----:B------:R-:W1:Y:S02]  /*0050*/  LDC R10, c[0x0][0x360] ;  /* 0x0000d800ff0a7b82 */ /* 0x000e640000000800 */
[----:B-1----:R-:W-:-:S05]  /*0060*/  IMAD R10, R10, UR4, R3 ;  /* 0x000000040a0a7c24 */ /* 0x002fca000f8e0203 */
[----:B--2---:R-:W-:-:S13]  /*0070*/  ISETP.GE.AND P0, PT, R10, UR5, PT ;  /* 0x000000050a007c0c */ /* 0x004fda000bf06270 */
[----:B------:R-:W-:Y:S05]  /*0080*/  @P0 EXIT ;  /* 0x000000000000094d */ /* 0x000fea0003800000 */
[----:B------:R-:W-:-:S06]  /*0090*/  CS2R R2, SR_CLOCKLO ;  /* 0x0000000000027805 */ /* 0x000fcc0000015000 */
[----:B------:R-:W-:Y:S01]  /*00a0*/  LOP3.LUT R0, R3, 0xf7dcefdd, RZ, 0x3c, !PT ;  /* 0xf7dcefdd03007812 */ /* 0x000fe200078e3cff */
[----:B------:R-:W0:Y:S01]  /*00b0*/  LDCU.64 UR6, c[0x0][0x358] ;  /* 0x00006b00ff0677ac */ /* 0x000e220008000a00 */
[----:B------:R-:W-:Y:S01]  /*00c0*/  LOP3.LUT R2, R2, 0xaad26b49, RZ, 0x3c, !PT ;  /* 0xaad26b4902027812 */ /* 0x000fe200078e3cff */
[----:B------:R-:W-:Y:S01]  /*00d0*/  BSSY.RECONVERGENT B0, `(.L_x_5) ;  /* 0x000025d000007945 */ /* 0x000fe20003800200 */
[----:B------:R-:W-:Y:S01]  /*00e0*/  ISETP.NE.AND P0, PT, R10, RZ, PT ;  /* 0x000000ff0a00720c */ /* 0x000fe20003f05270 */
[----:B------:R-:W-:Y:S02]  /*00f0*/  IMAD R0, R0, -0x658354e5, RZ ;  /* 0x9a7cab1b00007824 */ /* 0x000fe400078e02ff */
[----:B------:R-:W-:Y:S02]  /*0100*/  IMAD R3, R2, 0x4182bed5, RZ ;  /* 0x4182bed502037824 */ /* 0x000fe400078e02ff */
[C---:B------:R-:W-:Y:S01]  /*0110*/  VIADD R7, R0.reuse, 0x1f123bb5 ;  /* 0x1f123bb500077836 */ /* 0x040fe20000000000 */
[----:B------:R-:W-:Y:S01]  /*0120*/  LOP3.LUT R4, R0, 0x5491333, RZ, 0x3c, !PT ;  /* 0x0549133300047812 */ /* 0x000fe200078e3cff */
[C---:B------:R-:W-:Y:S01]  /*0130*/  VIADD R5, R3.reuse, 0x583f19 ;  /* 0x00583f1903057836 */ /* 0x040fe20000000000 */
[----:B------:R-:W-:-:S02]  /*0140*/  IADD3 R2, PT, PT, R3, 0x64f0c9, R0 ;  /* 0x0064f0c903027810 */ /* 0x000fc40007ffe000 */
[C---:B------:R-:W-:Y:S01]  /*0150*/  LOP3.LUT R6, R3.reuse, 0x159a55e5, RZ, 0x3c, !PT ;  /* 0x159a55e503067812 */ /* 0x040fe200078e3cff */
[----:B------:R-:W-:Y:S01]  /*0160*/  VIADD R3, R3, 0x75bcd15 ;  /* 0x075bcd1503037836 */ /* 0x000fe20000000000 */
[----:B------:R1:W-:Y:S01]  /*0170*/  STL.64 [R1+0x10], R4 ;  /* 0x0000100401007387 */ /* 0x0003e20000100a00 */
[----:B------:R-:W-:-:S03]  /*0180*/  SHF.R.S32.HI R0, RZ, 0x1f, R10 ;  /* 0x0000001fff007819 */ /* 0x000fc6000001140a */
[----:B------:R1:W-:Y:S04]  /*0190*/  STL.64 [R1+0x8], R6 ;  /* 0x0000080601007387 */ /* 0x0003e80000100a00 */
[----:B------:R1:W-:Y:S01]  /*01a0*/  STL.64 [R1], R2 ;  /* 0x0000000201007387 */ /* 0x0003e20000100a00 */
[----:B0-----:R-:W-:Y:S05]  /*01b0*/  @!P0 BRA `(.L_x_6) ;  /* 0x0000002400388947 */ /* 0x001fea0003800000 */
[----:B------:R-:W-:Y:S02]  /*01c0*/  IMAD.MOV.U32 R14, RZ, RZ, R0 ;  /* 0x000000ffff0e7224 */ /* 0x000fe400078e0000 */
[----:B------:R-:W-:Y:S02]  /*01d0*/  IMAD.MOV.U32 R12, RZ, RZ, RZ ;  /* 0x000000ffff0c7224 */ /* 0x000fe400078e00ff */
[----:B------:R-:W-:-:S07]  /*01e0*/  IMAD.MOV.U32 R11, RZ, RZ, R10 ;  /* 0x000000ffff0b7224 */ /* 0x000fce00078e000a */
.L_x_15:
[----:B------:R-:W-:Y:S01]  /*01f0*/  LOP3.LUT R0, R11, 0x3, RZ, 0xc0, !PT ;  /* 0x000000030b007812 */ /* 0x000fe200078ec0ff */
[----:B------:R-:W-:Y:S03]  /*0200*/  BSSY.RECONVERGENT B1, `(.L_x_7) ;  /* 0x0000243000017945 */ /* 0x000fe60003800200 */
[----:B------:R-:W-:-:S04]  /*0210*/  ISETP.NE.U32.AND P0, PT, R0, RZ, PT ;  /* 0x000000ff0000720c */ /* 0x000fc80003f05070 */
[----:B------:R-:W-:-:S13]  /*0220*/  ISETP.NE.AND.EX P0, PT, RZ, RZ, PT, P0 ;  /* 0x000000ffff00720c */ /* 0x000fda0003f05300 */
[----:B0-----:R-:W-:Y:S05]  /*0230*/  @!P0 BRA `(.L_x_8) ;  /* 0x0000002000fc8947 */ /* 0x001fea0003800000 */
[----:B------:R-:W0:Y:S01]  /*0240*/  LDC.64 R8, c[0x4][RZ] ;  /* 0x01000000ff087b82 */ /* 0x000e220000000a00 */
[----:B------:R-:W-:Y:S01]  /*0250*/  IMAD.MOV.U32 R0, RZ, RZ, RZ ;  /* 0x000000ffff007224 */ /* 0x000fe200078e00ff */
[----:B-1----:R-:W-:Y:S02]  /*0260*/  CS2R R4, SRZ ;  /* 0x0000000000047805 */ /* 0x002fe4000001ff00 */
[----:B------:R-:W-:Y:S01]  /*0270*/  CS2R R6, SRZ ;  /* 0x0000000000067805 */ /* 0x000fe2000001ff00 */
[----:B------:R-:W-:Y:S02]  /*0280*/  IMAD.MOV.U32 R3, RZ, RZ, RZ ;  /* 0x000000ffff037224 */ /* 0x000fe400078e00ff */
[----:B0-----:R-:W-:-:S07]  /*0290*/  IMAD.WIDE.U32 R8, R12, 0xc80, R8 ;  /* 0x00000c800c087825 */ /* 0x001fce00078e0008 */
.L_x_10:
[----:B------:R-:W-:-:S06]  /*02a0*/  IMAD R13, R0, 0x4, R1 ;  /* 0x00000004000d7824 */ /* 0x000fcc00078e0201 */
[----:B------:R-:W5:Y:S01]  /*02b0*/  LDL R13, [R13+0x4] ;  /* 0x000004000d0d7983 */ /* 0x000f620000100800 */
[----:B------:R-:W-:-:S05]  /*02c0*/  UMOV UR4, URZ ;  /* 0x000000ff00047c82 */ /* 0x000fca0008000000 */
.L_x_9:
[----:B-----5:R-:W-:Y:S01]  /*02d0*/  SHF.R.U32.HI R21, RZ, UR4, R13 ;  /* 0x00000004ff157c19 */ /* 0x020fe2000801160d */
[----:B------:R-:W-:-:S03]  /*02e0*/  IMAD.SHL.U32 R15, R0, 0x20, RZ ;  /* 0x00000020000f7824 */ /* 0x000fc600078e00ff */
[----:B------:R-:W-:Y:S01]  /*02f0*/  LOP3.LUT R16, R21, 0x1, RZ, 0xc0, !PT ;  /* 0x0000000115107812 */ /* 0x000fe200078ec0ff */
[----:B------:R-:W-:-:S03]  /*0300*/  VIADD R15, R15, UR4 ;  /* 0x000000040f0f7c36 */ /* 0x000fc60008000000 */
[----:B------:R-:W-:Y:S01]  /*0310*/  ISETP.NE.U32.AND P0, PT, R16, 0x1, PT ;  /* 0x000000011000780c */ /* 0x000fe20003f05070 */
[----:B------:R-:W-:-:S03]  /*0320*/  IMAD R15, R15, 0x5, RZ ;  /* 0x000000050f0f7824 */ /* 0x000fc600078e02ff */
[----:B------:R-:W-:Y:S01]  /*0330*/  R2P PR, R21, 0x7e ;  /* 0x0000007e15007804 */ /* 0x000fe20000000000 */
[----:B------:R-:W-:-:S08]  /*0340*/  IMAD.WIDE.U32 R16, R15, 0x4, R8 ;  /* 0x000000040f107825 */ /* 0x000fd000078e0008 */
[----:B------:R-:W2:Y:S04]  /*0350*/  @!P0 LDG.E R20, desc[UR6][R16.64+0x10] ;  /* 0x0000100610148981 */ /* 0x000ea8000c1e1900 */
[----:B------:R-:W3:Y:S04]  /*0360*/  @P1 LDG.E R22, desc[UR6][R16.64+0x24] ;  /* 0x0000240610161981 */ /* 0x000ee8000c1e1900 */
[----:B------:R-:W4:Y:S04]  /*0370*/  @P2 LDG.E R24, desc[UR6][R16.64+0x38] ;  /* 0x0000380610182981 */ /* 0x000f28000c1e1900 */
[----:B------:R-:W4:Y:S04]  /*0380*/  @P3 LDG.E R26, desc[UR6][R16.64+0x4c] ;  /* 0x00004c06101a3981 */ /* 0x000f28000c1e1900 */
[----:B------:R-:W4:Y:S04]  /*0390*/  @P4 LDG.E R28, desc[UR6][R16.64+0x60] ;  /* 0x00006006101c4981 */ /* 0x000f28000c1e1900 */
[----:B------:R-:W4:Y:S04]  /*03a0*/  @!P0 LDG.E R18, desc[UR6][R16.64] ;  /* 0x0000000610128981 */ /* 0x000f28000c1e1900 */
[----:B------:R-:W4:Y:S04]  /*03b0*/  @!P0 LDG.E R15, desc[UR6][R16.64+0x4] ;  /* 0x00000406100f8981 */ /* 0x000f28000c1e1900 */
[----:B------:R-:W4:Y:S04]  /*03c0*/  @P5 LDG.E R19, desc[UR6][R16.64+0x74] ;  /* 0x0000740610135981 */ /* 0x000f28000c1e1900 */
[----:B------:R-:W4:Y:S04]  /*03d0*/  @P1 LDG.E R23, desc[UR6][R16.64+0x20] ;  /* 0x0000200610171981 */ /* 0x000f28000c1e1900 */
[----:B------:R-:W4:Y:S01]  /*03e0*/  @P3 LDG.E R25, desc[UR6][R16.64+0x48] ;  /* 0x0000480610193981 */ /* 0x000f22000c1e1900 */
[----:B--2---:R-:W-:-:S03]  /*03f0*/  @!P0 LOP3.LUT R5, R5, R20, RZ, 0x3c, !PT ;  /* 0x0000001405058212 */ /* 0x004fc600078e3cff */
[----:B------:R-:W2:Y:S01]  /*0400*/  @P1 LDG.E R20, desc[UR6][R16.64+0x14] ;  /* 0x0000140610141981 */ /* 0x000ea2000c1e1900 */
[----:B---3--:R-:W-:-:S03]  /*0410*/  @P1 LOP3.LUT R5, R5, R22, RZ, 0x3c, !PT ;  /* 0x0000001605051212 */ /* 0x008fc600078e3cff */
[----:B------:R-:W3:Y:S01]  /*0420*/  @P1 LDG.E R22, desc[UR6][R16.64+0x1c] ;  /* 0x00001c0610161981 */ /* 0x000ee2000c1e1900 */
[----:B----4-:R-:W-:-:S03]  /*0430*/  @P2 LOP3.LUT R5, R5, R24, RZ, 0x3c, !PT ;  /* 0x0000001805052212 */ /* 0x010fc600078e3cff */
[----:B------:R-:W4:Y:S01]  /*0440*/  @P2 LDG.E R24, desc[UR6][R16.64+0x28] ;  /* 0x0000280610182981 */ /* 0x000f22000c1e1900 */
[----:B------:R-:W-:-:S03]  /*0450*/  @P3 LOP3.LUT R5, R5, R26, RZ, 0x3c, !PT ;  /* 0x0000001a05053212 */ /* 0x000fc600078e3cff */
[----:B------:R-:W3:Y:S01]  /*0460*/  @P6 LDG.E R26, desc[UR6][R16.64+0x88] ;  /* 0x00008806101a6981 */ /* 0x000ee2000c1e1900 */
[----:B------:R-:W-:Y:S02]  /*0470*/  @P4 LOP3.LUT R5, R5, R28, RZ, 0x3c, !PT ;  /* 0x0000001c05054212 */ /* 0x000fe400078e3cff */
[----:B------:R-:W-:Y:S02]  /*0480*/  @!P0 LOP3.LUT R3, R3, R18, RZ, 0x3c, !PT ;  /* 0x0000001203038212 */ /* 0x000fe400078e3cff */
[----:B------:R-:W3:Y:S01]  /*0490*/  @!P0 LDG.E R18, desc[UR6][R16.64+0x8] ;  /* 0x0000080610128981 */ /* 0x000ee2000c1e1900 */
[----:B------:R-:W-:-:S03]  /*04a0*/  @!P0 LOP3.LUT R6, R6, R15, RZ, 0x3c, !PT ;  /* 0x0000000f06068212 */ /* 0x000fc600078e3cff */
[----:B------:R-:W3:Y:S01]  /*04b0*/  @!P0 LDG.E R15, desc[UR6][R16.64+0xc] ;  /* 0x00000c06100f8981 */ /* 0x000ee2000c1e1900 */
[----:B------:R-:W-:-:S03]  /*04c0*/  @P5 LOP3.LUT R5, R5, R19, RZ, 0x3c, !PT ;  /* 0x0000001305055212 */ /* 0x000fc600078e3cff */
[----:B------:R-:W3:Y:S01]  /*04d0*/  @P1 LDG.E R19, desc[UR6][R16.64+0x18] ;  /* 0x0000180610131981 */ /* 0x000ee2000c1e1900 */
[----:B--2---:R-:W-:-:S03]  /*04e0*/  @P1 LOP3.LUT R3, R3, R20, RZ, 0x3c, !PT ;  /* 0x0000001403031212 */ /* 0x004fc600078e3cff */
[----:B------:R-:W2:Y:S01]  /*04f0*/  @P3 LDG.E R20, desc[UR6][R16.64+0x3c] ;  /* 0x00003c0610143981 */ /* 0x000ea2000c1e1900 */
[----:B----4-:R-:W-:-:S03]  /*0500*/  @P2 LOP3.LUT R3, R3, R24, RZ, 0x3c, !PT ;  /* 0x0000001803032212 */ /* 0x010fc600078e3cff */
[----:B------:R-:W4:Y:S01]  /*0510*/  @P4 LDG.E R24, desc[UR6][R16.64+0x50] ;  /* 0x0000500610184981 */ /* 0x000f22000c1e1900 */
[----:B---3--:R-:W-:-:S03]  /*0520*/  @!P0 LOP3.LUT R7, R7, R18, RZ, 0x3c, !PT ;  /* 0x0000001207078212 */ /* 0x008fc600078e3cff */
[----:B------:R-:W3:Y:S01]  /*0530*/  @P2 LDG.E R18, desc[UR6][R16.64+0x30] ;  /* 0x0000300610122981 */ /* 0x000ee2000c1e1900 */
[----:B------:R-:W-:-:S03]  /*0540*/  @!P0 LOP3.LUT R4, R4, R15, RZ, 0x3c, !PT ;  /* 0x0000000f04048212 */ /* 0x000fc600078e3cff */
[----:B------:R-:W3:Y:S01]  /*0550*/  @P2 LDG.E R15, desc[UR6][R16.64+0x2c] ;  /* 0x00002c06100f2981 */ /* 0x000ee2000c1e1900 */
[----:B------:R-:W-:-:S03]  /*0560*/  @P1 LOP3.LUT R6, R6, R19, RZ, 0x3c, !PT ;  /* 0x0000001306061212 */ /* 0x000fc600078e3cff */
[----:B------:R-:W3:Y:S01]  /*0570*/  @P2 LDG.E R19, desc[UR6][R16.64+0x34] ;  /* 0x0000340610132981 */ /* 0x000ee2000c1e1900 */
[----:B------:R-:W-:Y:S02]  /*0580*/  @P1 LOP3.LUT R7, R7, R22, RZ, 0x3c, !PT ;  /* 0x0000001607071212 */ /* 0x000fe400078e3cff */
[----:B------:R-:W-:Y:S01]  /*0590*/  @P1 LOP3.LUT R4, R4, R23, RZ, 0x3c, !PT ;  /* 0x0000001704041212 */ /* 0x000fe200078e3cff */
[----:B------:R-:W3:Y:S04]  /*05a0*/  @P3 LDG.E R22, desc[UR6][R16.64+0x44] ;  /* 0x0000440610163981 */ /* 0x000ee8000c1e1900 */
[----:B------:R-:W3:Y:S01]  /*05b0*/  @P3 LDG.E R23, desc[UR6][R16.64+0x40] ;  /* 0x0000400610173981 */ /* 0x000ee2000c1e1900 */
[----:B--2---:R-:W-:-:S03]  /*05c0*/  @P3 LOP3.LUT R3, R3, R20, RZ, 0x3c, !PT ;  /* 0x0000001403033212 */ /* 0x004fc600078e3cff */
[----:B------:R-:W2:Y:S01]  /*05d0*/  @P5 LDG.E R20, desc[UR6][R16.64+0x64] ;  /* 0x0000640610145981 */ /* 0x000ea2000c1e1900 */
[----:B----4-:R-:W-:-:S03]  /*05e0*/  @P4 LOP3.LUT R3, R3, R24, RZ, 0x3c, !PT ;  /* 0x0000001803034212 */ /* 0x010fc600078e3cff */
[----:B------:R-:W4:Y:S01]  /*05f0*/  @P6 LDG.E R24, desc[UR6][R16.64+0x78] ;  /* 0x0000780610186981 */ /* 0x000f22000c1e1900 */
[----:B---3--:R-:W-:-:S03]  /*0600*/  @P2 LOP3.LUT R7, R7, R18, RZ, 0x3c, !PT ;  /* 0x0000001207072212 */ /* 0x008fc600078e3cff */
[----:B------:R-:W3:Y:S01]  /*0610*/  @P4 LDG.E R18, desc[UR6][R16.64+0x58] ;  /* 0x0000580610124981 */ /* 0x000ee2000c1e1900 */
[----:B------:R-:W-:-:S03]  /*0620*/  @P2 LOP3.LUT R6, R6, R15, RZ, 0x3c, !PT ;  /* 0x0000000f06062212 */ /* 0x000fc600078e3cff */
[----:B------:R-:W3:Y:S01]  /*0630*/  @P4 LDG.E R15, desc[UR6][R16.64+0x54] ;  /* 0x00005406100f4981 */ /* 0x000ee2000c1e1900 */
[----:B------:R-:W-:-:S03]  /*0640*/  @P2 LOP3.LUT R4, R4, R19, RZ, 0x3c, !PT ;  /* 0x0000001304042212 */ /* 0x000fc600078e3cff */
[----:B------:R-:W3:Y:S01]  /*0650*/  @P4 LDG.E R19, desc[UR6][R16.64+0x5c] ;  /* 0x00005c0610134981 */ /* 0x000ee2000c1e1900 */
[----:B------:R-:W-:Y:S02]  /*0660*/  @P3 LOP3.LUT R7, R7, R22, RZ, 0x3c, !PT ;  /* 0x0000001607073212 */ /* 0x000fe400078e3cff */
[----:B------:R-:W-:Y:S01]  /*0670*/  @P3 LOP3.LUT R4, R4, R25, RZ, 0x3c, !PT ;  /* 0x0000001904043212 */ /* 0x000fe200078e3cff */
[----:B------:R-:W3:Y:S01]  /*0680*/  @P5 LDG.E R22, desc[UR6][R16.64+0x6c] ;  /* 0x00006c0610165981 */ /* 0x000ee2000c1e1900 */
[----:B------:R-:W-:-:S03]  /*0690*/  @P3 LOP3.LUT R6, R6, R23, RZ, 0x3c, !PT ;  /* 0x0000001706063212 */ /* 0x000fc600078e3cff */
[----:B------:R-:W3:Y:S04]  /*06a0*/  @P5 LDG.E R23, desc[UR6][R16.64+0x68] ;  /* 0x0000680610175981 */ /* 0x000ee8000c1e1900 */
[----:B------:R-:W3:Y:S01]  /*06b0*/  @P5 LDG.E R25, desc[UR6][R16.64+0x70] ;  /* 0x0000700610195981 */ /* 0x000ee2000c1e1900 */
[----:B------:R-:W-:Y:S02]  /*06c0*/  LOP3.LUT P0, RZ, R21, 0x80, RZ, 0xc0, !PT ;  /* 0x0000008015ff7812 */ /* 0x000fe4000780c0ff */
[----:B--2---:R-:W-:-:S11]  /*06d0*/  @P5 LOP3.LUT R3, R3, R20, RZ, 0x3c, !PT ;  /* 0x0000001403035212 */ /* 0x004fd600078e3cff */
        /* <DEDUP_REMOVED lines=15> */
[----:B------:R-:W-:Y:S02]  /*07d0*/  @P6 LOP3.LUT R5, R5, R26, RZ, 0x3c, !PT ;  /* 0x0000001a05056212 */ /* 0x000fe400078e3cff */
[----:B--2---:R-:W-:Y:S02]  /*07e0*/  @P0 LOP3.LUT R3, R3, R20, RZ, 0x3c, !PT ;  /* 0x0000001403030212 */ /* 0x004fe400078e3cff */
[----:B----4-:R-:W-:Y:S02]  /*07f0*/  @P0 LOP3.LUT R5, R5, R24, RZ, 0x3c, !PT ;  /* 0x0000001805050212 */ /* 0x010fe400078e3cff */
[----:B---3--:R-:W-:Y:S02]  /*0800*/  @P6 LOP3.LUT R7, R7, R18, RZ, 0x3c, !PT ;  /* 0x0000001207076212 */ /* 0x008fe400078e3cff */
[----:B------:R-:W-:Y:S02]  /*0810*/  @P6 LOP3.LUT R6, R6, R15, RZ, 0x3c, !PT ;  /* 0x0000000f06066212 */ /* 0x000fe400078e3cff */
[----:B------:R-:W-:-:S02]  /*0820*/  @P6 LOP3.LUT R4, R4, R19, RZ, 0x3c, !PT ;  /* 0x0000001304046212 */ /* 0x000fc400078e3cff */
[----:B------:R-:W-:Y:S02]  /*0830*/  @P0 LOP3.LUT R7, R7, R22, RZ, 0x3c, !PT ;  /* 0x0000001607070212 */ /* 0x000fe400078e3cff */
[----:B------:R-:W-:Y:S02]  /*0840*/  @P0 LOP3.LUT R6, R6, R23, RZ, 0x3c, !PT ;  /* 0x0000001706060212 */ /* 0x000fe400078e3cff */
[----:B------:R-:W-:Y:S02]  /*0850*/  @P0 LOP3.LUT R4, R4, R25, RZ, 0x3c, !PT ;  /* 0x0000001904040212 */ /* 0x000fe400078e3cff */
[----:B------:R-:W-:-:S13]  /*0860*/  R2P PR, R21.B1, 0x7f ;  /* 0x0000007f15007804 */ /* 0x000fda0000001000 */
[----:B------:R-:W2:Y:S04]  /*0870*/  @P0 LDG.E R18, desc[UR6][R16.64+0xa0] ;  /* 0x0000a00610120981 */ /* 0x000ea8000c1e1900 */
[----:B------:R-:W3:Y:S04]  /*0880*/  @P0 LDG.E R15, desc[UR6][R16.64+0xa4] ;  /* 0x0000a406100f0981 */ /* 0x000ee8000c1e1900 */
[----:B------:R-:W4:Y:S04]  /*0890*/  @P0 LDG.E R20, desc[UR6][R16.64+0xa8] ;  /* 0x0000a80610140981 */ /* 0x000f28000c1e1900 */
[----:B------:R-:W4:Y:S04]  /*08a0*/  @P0 LDG.E R19, desc[UR6][R16.64+0xac] ;  /* 0x0000ac0610130981 */ /* 0x000f28000c1e1900 */
[----:B------:R-:W4:Y:S04]  /*08b0*/  @P0 LDG.E R22, desc[UR6][R16.64+0xb0] ;  /* 0x0000b00610160981 */ /* 0x000f28000c1e1900 */
[----:B------:R-:W4:Y:S04]  /*08c0*/  @P1 LDG.E R24, desc[UR6][R16.64+0xb4] ;  /* 0x0000b40610181981 */ /* 0x000f28000c1e1900 */
[----:B------:R-:W4:Y:S04]  /*08d0*/  @P1 LDG.E R26, desc[UR6][R16.64+0xbc] ;  /* 0x0000bc06101a1981 */ /* 0x000f28000c1e1900 */
[----:B------:R-:W4:Y:S04]  /*08e0*/  @P1 LDG.E R23, desc[UR6][R16.64+0xb8] ;  /* 0x0000b80610171981 */ /* 0x000f28000c1e1900 */
[----:B------:R-:W4:Y:S04]  /*08f0*/  @P1 LDG.E R28, desc[UR6][R16.64+0xc4] ;  /* 0x0000c406101c1981 */ /* 0x000f28000c1e1900 */
[----:B------:R-:W4:Y:S01]  /*0900*/  @P1 LDG.E R25, desc[UR6][R16.64+0xc0] ;  /* 0x0000c00610191981 */ /* 0x000f22000c1e1900 */
[----:B--2---:R-:W-:-:S03]  /*0910*/  @P0 LOP3.LUT R3, R3, R18, RZ, 0x3c, !PT ;  /* 0x0000001203030212 */ /* 0x004fc600078e3cff */
[----:B------:R-:W2:Y:S01]  /*0920*/  @P2 LDG.E R18, desc[UR6][R16.64+0xc8] ;  /* 0x0000c80610122981 */ /* 0x000ea2000c1e1900 */
[----:B---3--:R-:W-:-:S03]  /*0930*/  @P0 LOP3.LUT R6, R6, R15, RZ, 0x3c, !PT ;  /* 0x0000000f06060212 */ /* 0x008fc600078e3cff */
[----:B------:R-:W3:Y:S01]  /*0940*/  @P2 LDG.E R15, desc[UR6][R16.64+0xcc] ;  /* 0x0000cc06100f2981 */ /* 0x000ee2000c1e1900 */
[----:B----4-:R-:W-:-:S03]  /*0950*/  @P0 LOP3.LUT R7, R7, R20, RZ, 0x3c, !PT ;  /* 0x0000001407070212 */ /* 0x010fc600078e3cff */
[----:B------:R-:W4:Y:S01]  /*0960*/  @P3 LDG.E R20, desc[UR6][R16.64+0xec] ;  /* 0x0000ec0610143981 */ /* 0x000f22000c1e1900 */
[----:B------:R-:W-:-:S03]  /*0970*/  @P0 LOP3.LUT R4, R4, R19, RZ, 0x3c, !PT ;  /* 0x0000001304040212 */ /* 0x000fc600078e3cff */
[----:B------:R-:W4:Y:S01]  /*0980*/  @P2 LDG.E R19, desc[UR6][R16.64+0xd4] ;  /* 0x0000d40610132981 */ /* 0x000f22000c1e1900 */
[----:B------:R-:W-:Y:S02]  /*0990*/  @P0 LOP3.LUT R5, R5, R22, RZ, 0x3c, !PT ;  /* 0x0000001605050212 */ /* 0x000fe400078e3cff */
[----:B------:R-:W-:Y:S01]  /*09a0*/  LOP3.LUT P0, RZ, R21, 0x8000, RZ, 0xc0, !PT ;  /* 0x0000800015ff7812 */ /* 0x000fe2000780c0ff */
[----:B------:R-:W4:Y:S01]  /*09b0*/  @P2 LDG.E R22, desc[UR6][R16.64+0xd0] ;  /* 0x0000d00610162981 */ /* 0x000f22000c1e1900 */
[----:B------:R-:W-:-:S03]  /*09c0*/  @P1 LOP3.LUT R3, R3, R24, RZ, 0x3c, !PT ;  /* 0x0000001803031212 */ /* 0x000fc600078e3cff */
[----:B------:R-:W4:Y:S01]  /*09d0*/  @P3 LDG.E R21, desc[UR6][R16.64+0xe0] ;  /* 0x0000e00610153981 */ /* 0x000f22000c1e1900 */
[----:B------:R-:W-:-:S03]  /*09e0*/  @P1 LOP3.LUT R7, R7, R26, RZ, 0x3c, !PT ;  /* 0x0000001a07071212 */ /* 0x000fc600078e3cff */
[----:B------:R-:W4:Y:S01]  /*09f0*/  @P2 LDG.E R24, desc[UR6][R16.64+0xd8] ;  /* 0x0000d80610182981 */ /* 0x000f22000c1e1900 */
[----:B------:R-:W-:-:S03]  /*0a00*/  @P1 LOP3.LUT R6, R6, R23, RZ, 0x3c, !PT ;  /* 0x0000001706061212 */ /* 0x000fc600078e3cff */
[----:B------:R-:W4:Y:S01]  /*0a10*/  @P3 LDG.E R26, desc[UR6][R16.64+0xdc] ;  /* 0x0000dc06101a3981 */ /* 0x000f22000c1e1900 */
[----:B------:R-:W-:-:S03]  /*0a20*/  @P1 LOP3.LUT R5, R5, R28, RZ, 0x3c, !PT ;  /* 0x0000001c05051212 */ /* 0x000fc600078e3cff */
[----:B------:R-:W4:Y:S04]  /*0a30*/  @P3 LDG.E R28, desc[UR6][R16.64+0xe4] ;  /* 0x0000e406101c3981 */ /* 0x000f28000c1e1900 */
[----:B------:R-:W4:Y:S01]  /*0a40*/  @P3 LDG.E R23, desc[UR6][R16.64+0xe8] ;  /* 0x0000e80610173981 */ /* 0x000f22000c1e1900 */
[----:B--2---:R-:W-:-:S03]  /*0a50*/  @P2 LOP3.LUT R3, R3, R18, RZ, 0x3c, !PT ;  /* 0x0000001203032212 */ /* 0x004fc600078e3cff */
[----:B------:R-:W2:Y:S01]  /*0a60*/  @P4 LDG.E R18, desc[UR6][R16.64+0xf0] ;  /* 0x0000f00610124981 */ /* 0x000ea2000c1e1900 */
[----:B---3--:R-:W-:Y:S02]  /*0a70*/  @P2 LOP3.LUT R6, R6, R15, RZ, 0x3c, !PT ;  /* 0x0000000f06062212 */ /* 0x008fe400078e3cff */
[----:B------:R-:W-:Y:S01]  /*0a80*/  @P1 LOP3.LUT R4, R4, R25, RZ, 0x3c, !PT ;  /* 0x0000001904041212 */ /* 0x000fe200078e3cff */
[----:B------:R-:W3:Y:S03]  /*0a90*/  @P5 LDG.E R15, desc[UR6][R16.64+0x110] ;  /* 0x00011006100f5981 */ /* 0x000ee6000c1e1900 */
[----:B----4-:R-:W-:Y:S02]  /*0aa0*/  @P2 LOP3.LUT R4, R4, R19, RZ, 0x3c, !PT ;  /* 0x0000001304042212 */ /* 0x010fe400078e3cff */
[----:B------:R-:W4:Y:S01]  /*0ab0*/  @P4 LDG.E R19, desc[UR6][R16.64+0xf4] ;  /* 0x0000f40610134981 */ /* 0x000f22000c1e1900 */
        /* <DEDUP_REMOVED lines=12> */
[----:B--2---:R-:W-:-:S03]  /*0b80*/  @P4 LOP3.LUT R3, R3, R18, RZ, 0x3c, !PT ;  /* 0x0000001203034212 */ /* 0x004fc600078e3cff */
[----:B------:R-:W2:Y:S01]  /*0b90*/  @P5 LDG.E R18, desc[UR6][R16.64+0x114] ;  /* 0x0001140610125981 */ /* 0x000ea2000c1e1900 */
[----:B------:R-:W-:-:S03]  /*0ba0*/  @P3 LOP3.LUT R5, R5, R20, RZ, 0x3c, !PT ;  /* 0x0000001405053212 */ /* 0x000fc600078e3cff */
[----:B------:R-:W2:Y:S01]  /*0bb0*/  @P6 LDG.E R20, desc[UR6][R16.64+0x118] ;  /* 0x0001180610146981 */ /* 0x000ea2000c1e1900 */
[----:B----4-:R-:W-:-:S03]  /*0bc0*/  @P4 LOP3.LUT R6, R6, R19, RZ, 0x3c, !PT ;  /* 0x0000001306064212 */ /* 0x010fc600078e3cff */
[----:B------:R-:W4:Y:S01]  /*0bd0*/  @P6 LDG.E R19, desc[UR6][R16.64+0x11c] ;  /* 0x00011c0610136981 */ /* 0x000f22000c1e1900 */
[----:B---3--:R-:W-:-:S03]  /*0be0*/  @P4 LOP3.LUT R7, R7, R22, RZ, 0x3c, !PT ;  /* 0x0000001607074212 */ /* 0x008fc600078e3cff */
[----:B------:R-:W3:Y:S01]  /*0bf0*/  @P6 LDG.E R22, desc[UR6][R16.64+0x120] ;  /* 0x0001200610166981 */ /* 0x000ee2000c1e1900 */
[----:B------:R-:W-:-:S03]  /*0c00*/  @P4 LOP3.LUT R4, R4, R21, RZ, 0x3c, !PT ;  /* 0x0000001504044212 */ /* 0x000fc600078e3cff */
[----:B------:R-:W3:Y:S01]  /*0c10*/  @P0 LDG.E R21, desc[UR6][R16.64+0x130] ;  /* 0x0001300610150981 */ /* 0x000ee2000c1e1900 */
[----:B------:R-:W-:Y:S02]  /*0c20*/  @P4 LOP3.LUT R5, R5, R24, RZ, 0x3c, !PT ;  /* 0x0000001805054212 */ /* 0x000fe400078e3cff */
[----:B------:R-:W-:Y:S01]  /*0c30*/  @P5 LOP3.LUT R4, R4, R15, RZ, 0x3c, !PT ;  /* 0x0000000f04045212 */ /* 0x000fe200078e3cff */
[----:B------:R-:W3:Y:S01]  /*0c40*/  @P6 LDG.E R24, desc[UR6][R16.64+0x128] ;  /* 0x0001280610186981 */ /* 0x000ee2000c1e1900 */
[----:B------:R-:W-:-:S03]  /*0c50*/  @P5 LOP3.LUT R3, R3, R26, RZ, 0x3c, !PT ;  /* 0x0000001a03035212 */ /* 0x000fc600078e3cff */
[----:B------:R-:W3:Y:S01]  /*0c60*/  @P6 LDG.E R15, desc[UR6][R16.64+0x124] ;  /* 0x00012406100f6981 */ /* 0x000ee2000c1e1900 */
[----:B------:R-:W-:-:S03]  /*0c70*/  @P5 LOP3.LUT R7, R7, R28, RZ, 0x3c, !PT ;  /* 0x0000001c07075212 */ /* 0x000fc600078e3cff */
[----:B------:R-:W3:Y:S01]  /*0c80*/  @P0 LDG.E R26, desc[UR6][R16.64+0x12c] ;  /* 0x00012c06101a0981 */ /* 0x000ee2000c1e1900 */
[----:B------:R-:W-:-:S03]  /*0c90*/  @P5 LOP3.LUT R6, R6, R23, RZ, 0x3c, !PT ;  /* 0x0000001706065212 */ /* 0x000fc600078e3cff */
[----:B------:R-:W3:Y:S04]  /*0ca0*/  @P0 LDG.E R28, desc[UR6][R16.64+0x13c] ;  /* 0x00013c06101c0981 */ /* 0x000ee8000c1e1900 */
[----:B------:R-:W3:Y:S01]  /*0cb0*/  @P0 LDG.E R23, desc[UR6][R16.64+0x138] ;  /* 0x0001380610170981 */ /* 0x000ee2000c1e1900 */
[----:B--2---:R-:W-:-:S03]  /*0cc0*/  @P5 LOP3.LUT R5, R5, R18, RZ, 0x3c, !PT ;  /* 0x0000001205055212 */ /* 0x004fc600078e3cff */
[----:B------:R-:W2:Y:S01]  /*0cd0*/  @P0 LDG.E R18, desc[UR6][R16.64+0x134] ;  /* 0x0001340610120981 */ /* 0x000ea2000c1e1900 */
[----:B------:R-:W-:-:S04]  /*0ce0*/  UIADD3 UR4, UPT, UPT, UR4, 0x10, URZ ;  /* 0x0000001004047890 */ /* 0x000fc8000fffe0ff */
[----:B------:R-:W-:Y:S01]  /*0cf0*/  UISETP.NE.AND UP0, UPT, UR4, 0x20, UPT ;  /* 0x000000200400788c */ /* 0x000fe2000bf05270 */
[----:B------:R-:W-:Y:S02]  /*0d00*/  @P6 LOP3.LUT R3, R3, R20, RZ, 0x3c, !PT ;  /* 0x0000001403036212 */ /* 0x000fe400078e3cff */
[----:B----4-:R-:W-:Y:S02]  /*0d10*/  @P6 LOP3.LUT R6, R6, R19, RZ, 0x3c, !PT ;  /* 0x0000001306066212 */ /* 0x010fe400078e3cff */
[----:B---3--:R-:W-:Y:S02]  /*0d20*/  @P6 LOP3.LUT R7, R7, R22, RZ, 0x3c, !PT ;  /* 0x0000001607076212 */ /* 0x008fe400078e3cff */
[----:B------:R-:W-:Y:S02]  /*0d30*/  @P0 LOP3.LUT R6, R6, R21, RZ, 0x3c, !PT ;  /* 0x0000001506060212 */ /* 0x000fe400078e3cff */
[----:B------:R-:W-:Y:S02]  /*0d40*/  @P6 LOP3.LUT R5, R5, R24, RZ, 0x3c, !PT ;  /* 0x0000001805056212 */ /* 0x000fe400078e3cff */
[----:B------:R-:W-:-:S02]  /*0d50*/  @P6 LOP3.LUT R4, R4, R15, RZ, 0x3c, !PT ;  /* 0x0000000f04046212 */ /* 0x000fc400078e3cff */
[----:B------:R-:W-:Y:S02]  /*0d60*/  @P0 LOP3.LUT R3, R3, R26, RZ, 0x3c, !PT ;  /* 0x0000001a03030212 */ /* 0x000fe400078e3cff */
[----:B------:R-:W-:Y:S02]  /*0d70*/  @P0 LOP3.LUT R5, R5, R28, RZ, 0x3c, !PT ;  /* 0x0000001c05050212 */ /* 0x000fe400078e3cff */
[----:B------:R-:W-:Y:S02]  /*0d80*/  @P0 LOP3.LUT R4, R4, R23, RZ, 0x3c, !PT ;  /* 0x0000001704040212 */ /* 0x000fe400078e3cff */
[----:B--2---:R-:W-:Y:S01]  /*0d90*/  @P0 LOP3.LUT R7, R7, R18, RZ, 0x3c, !PT ;  /* 0x0000001207070212 */ /* 0x004fe200078e3cff */
[----:B------:R-:W-:Y:S06]  /*0da0*/  BRA.U UP0, `(.L_x_9) ;  /* 0xfffffff500487547 */ /* 0x000fec000b83ffff */
[----:B------:R-:W-:-:S05]  /*0db0*/  VIADD R0, R0, 0x1 ;  /* 0x0000000100007836 */ /* 0x000fca0000000000 */
[----:B------:R-:W-:-:S13]  /*0dc0*/  ISETP.NE.AND P0, PT, R0, 0x5, PT ;  /* 0x000000050000780c */ /* 0x000fda0003f05270 */
[----:B------:R-:W-:Y:S05]  /*0dd0*/  @P0 BRA `(.L_x_10) ;  /* 0xfffffff400300947 */ /* 0x000fea000383ffff */
[----:B------:R-:W-:Y:S01]  /*0de0*/  LOP3.LUT R0, R11, 0x3, RZ, 0xc0, !PT ;  /* 0x000000030b007812 */ /* 0x000fe200078ec0ff */
[----:B------:R0:W-:Y:S03]  /*0df0*/  STL.64 [R1+0x8], R6 ;  /* 0x0000080601007387 */ /* 0x0001e60000100a00 */
[----:B------:R-:W-:Y:S01]  /*0e00*/  ISETP.NE.U32.AND P0, PT, R0, 0x1, PT ;  /* 0x000000010000780c */ /* 0x000fe20003f05070 */
[----:B------:R0:W-:Y:S03]  /*0e10*/  STL.64 [R1+0x10], R4 ;  /* 0x0000100401007387 */ /* 0x0001e60000100a00 */
[----:B------:R-:W-:Y:S01]  /*0e20*/  ISETP.NE.AND.EX P0, PT, RZ, RZ, PT, P0 ;  /* 0x000000ffff00720c */ /* 0x000fe20003f05300 */
[----:B------:R0:W-:-:S12]  /*0e30*/  STL [R1+0x4], R3 ;  /* 0x0000040301007387 */ /* 0x0001d80000100800 */
[----:B0-----:R-:W-:Y:S05]  /*0e40*/  @!P0 BRA `(.L_x_8) ;  /* 0x0000001400f88947 */ /* 0x001fea0003800000 */
[----:B------:R-:W-:Y:S01]  /*0e50*/  UMOV UR4, URZ ;  /* 0x000000ff00047c82 */ /* 0x000fe20008000000 */
[----:B------:R-:W-:Y:S01]  /*0e60*/  IMAD.MOV.U32 R0, RZ, RZ, RZ ;  /* 0x000000ffff007224 */ /* 0x000fe200078e00ff */
[----:B------:R-:W-:Y:S01]  /*0e70*/  CS2R R6, SRZ ;  /* 0x0000000000067805 */ /* 0x000fe2000001ff00 */
[----:B------:R-:W-:Y:S02]  /*0e80*/  IMAD.MOV.U32 R4, RZ, RZ, RZ ;  /* 0x000000ffff047224 */ /* 0x000fe400078e00ff */
[----:B------:R-:W-:Y:S02]  /*0e90*/  IMAD.MOV.U32 R3, RZ, RZ, RZ ;  /* 0x000000ffff037224 */ /* 0x000fe400078e00ff */
[----:B------:R-:W-:-:S07]  /*0ea0*/  IMAD.U32 R5, RZ, RZ, UR4 ;  /* 0x00000004ff057e24 */ /* 0x000fce000f8e00ff */
.L_x_12:
[----:B------:R-:W-:-:S06]  /*0eb0*/  IMAD R13, R0, 0x4, R1 ;  /* 0x00000004000d7824 */ /* 0x000fcc00078e0201 */
[----:B------:R-:W5:Y:S01]  /*0ec0*/  LDL R13, [R13+0x4] ;  /* 0x000004000d0d7983 */ /* 0x000f620000100800 */
[----:B------:R-:W-:-:S05]  /*0ed0*/  UMOV UR4, URZ ;  /* 0x000000ff00047c82 */ /* 0x000fca0008000000 */
.L_x_11:
        /* <DEDUP_REMOVED lines=180> */
[----:B------:R0:W-:Y:S03]  /*1a20*/  STL [R1+0x4], R3 ;  /* 0x0000040301007387 */ /* 0x0001e60000100800 */
[----:B------:R-:W-:Y:S01]  /*1a30*/  ISETP.NE.AND.EX P0, PT, RZ, RZ, PT, P0 ;  /* 0x000000ffff00720c */ /* 0x000fe20003f05300 */
[----:B------:R0:W-:-:S12]  /*1a40*/  STL.64 [R1+0x10], R4 ;  /* 0x0000100401007387 */ /* 0x0001d80000100a00 */
[----:B0-----:R-:W-:Y:S05]  /*1a50*/  @P0 BRA `(.L_x_8) ;  /* 0x0000000800f40947 */ /* 0x001fea0003800000 */
[----:B------:R-:W-:Y:S01]  /*1a60*/  UMOV UR4, URZ ;  /* 0x000000ff00047c82 */ /* 0x000fe20008000000 */
[----:B------:R-:W-:Y:S01]  /*1a70*/  IMAD.MOV.U32 R0, RZ, RZ, RZ ;  /* 0x000000ffff007224 */ /* 0x000fe200078e00ff */
[----:B------:R-:W-:Y:S01]  /*1a80*/  CS2R R6, SRZ ;  /* 0x0000000000067805 */ /* 0x000fe2000001ff00 */
[----:B------:R-:W-:Y:S02]  /*1a90*/  IMAD.MOV.U32 R4, RZ, RZ, RZ ;  /* 0x000000ffff047224 */ /* 0x000fe400078e00ff */
[----:B------:R-:W-:Y:S02]  /*1aa0*/  IMAD.MOV.U32 R3, RZ, RZ, RZ ;  /* 0x000000ffff037224 */ /* 0x000fe400078e00ff */
[----:B------:R-:W-:-:S07]  /*1ab0*/  IMAD.U32 R5, RZ, RZ, UR4 ;  /* 0x00000004ff057e24 */ /* 0x000fce000f8e00ff */
.L_x_14:
[----:B------:R-:W-:-:S06]  /*1ac0*/  IMAD R13, R0, 0x4, R1 ;  /* 0x00000004000d7824 */ /* 0x000fcc00078e0201 */
[----:B------:R-:W5:Y:S01]  /*1ad0*/  LDL R13, [R13+0x4] ;  /* 0x000004000d0d7983 */ /* 0x000f620000100800 */
[----:B------:R-:W-:-:S05]  /*1ae0*/  UMOV UR4, URZ ;  /* 0x000000ff00047c82 */ /* 0x000fca0008000000 */
.L_x_13:
        /* <DEDUP_REMOVED lines=177> */
[----:B------:R0:W-:Y:S04]  /*2600*/  STL.64 [R1+0x8], R6 ;  /* 0x0000080601007387 */ /* 0x0001e80000100a00 */
[----:B------:R0:W-:Y:S04]  /*2610*/  STL [R1+0x4], R3 ;  /* 0x0000040301007387 */ /* 0x0001e80000100800 */
[----:B------:R0:W-:Y:S02]  /*2620*/  STL.64 [R1+0x10], R4 ;  /* 0x0000100401007387 */ /* 0x0001e40000100a00 */
.L_x_8:
[----:B------:R-:W-:Y:S05]  /*2630*/  BSYNC.RECONVERGENT B1 ;  /* 0x0000000000017941 */ /* 0x000fea0003800200 */
.L_x_7:
[C---:B------:R-:W-:Y:S01]  /*2640*/  ISETP.GT.U32.AND P0, PT, R11.reuse, 0x3, PT ;  /* 0x000000030b00780c */ /* 0x040fe20003f04070 */
[----:B------:R-:W-:Y:S01]  /*2650*/  VIADD R12, R12, 0x1 ;  /* 0x000000010c0c7836 */ /* 0x000fe20000000000 */
[--C-:B------:R-:W-:Y:S02]  /*2660*/  SHF.R.U64 R11, R11, 0x2, R14.reuse ;  /* 0x000000020b0b7819 */ /* 0x100fe4000000120e */
[----:B------:R-:W-:Y:S02]  /*2670*/  ISETP.GT.U32.AND.EX P0, PT, R14, RZ, PT, P0 ;  /* 0x000000ff0e00720c */ /* 0x000fe40003f04100 */
[----:B------:R-:W-:-:S11]  /*2680*/  SHF.R.U32.HI R14, RZ, 0x2, R14 ;  /* 0x00000002ff0e7819 */ /* 0x000fd6000001160e */
[----:B------:R-:W-:Y:S05]  /*2690*/  @P0 BRA `(.L_x_15) ;  /* 0xffffffd800d40947 */ /* 0x000fea000383ffff */
.L_x_6:
[----:B------:R-:W-:Y:S05]  /*26a0*/  BSYNC.RECONVERGENT B0 ;  /* 0x0000000000007941 */ /* 0x000fea0003800200 */
.L_x_5:
[----:B------:R-:W-:Y:S01]  /*26b0*/  SHF.R.U32.HI R0, RZ, 0x2, R3 ;  /* 0x00000002ff007819 */ /* 0x000fe20000011603 */
[----:B------:R-:W2:Y:S03]  /*26c0*/  LDCU.128 UR8, c[0x0][0x380] ;  /* 0x00007000ff0877ac */ /* 0x000ea60008000c00 */
[----:B------:R-:W-:Y:S01]  /*26d0*/  LOP3.LUT R0, R0, R3, RZ, 0x3c, !PT ;  /* 0x0000000300007212 */ /* 0x000fe200078e3cff */
[----:B01----:R-:W-:-:S04]  /*26e0*/  IMAD.SHL.U32 R3, R5, 0x10, RZ ;  /* 0x0000001005037824 */ /* 0x003fc800078e00ff */
[----:B------:R-:W-:-:S05]  /*26f0*/  IMAD.SHL.U32 R4, R0, 0x2, RZ ;  /* 0x0000000200047824 */ /* 0x000fca00078e00ff */
[----:B------:R-:W-:Y:S02]  /*2700*/  LOP3.LUT R4, R0, R4, R3, 0x96, !PT ;  /* 0x0000000400047212 */ /* 0x000fe400078e9603 */
[----:B------:R-:W-:Y:S02]  /*2710*/  SHF.R.S32.HI R3, RZ, 0x1f, R10 ;  /* 0x0000001fff037819 */ /* 0x000fe4000001140a */
[----:B------:R-:W-:Y:S01]  /*2720*/  LOP3.LUT R5, R4, R5, RZ, 0x3c, !PT ;  /* 0x0000000504057212 */ /* 0x000fe200078e3cff */
[----:B--2---:R-:W-:Y:S01]  /*2730*/  UIADD3 UR4, UPT, UPT, UR11, -UR10, URZ ;  /* 0x8000000a0b047290 */ /* 0x004fe2000fffe0ff */
[----:B------:R-:W-:Y:S02]  /*2740*/  IMAD.MOV.U32 R4, RZ, RZ, 0x2f800000 ;  /* 0x2f800000ff047424 */ /* 0x000fe400078e00ff */
[----:B------:R-:W-:Y:S02]  /*2750*/  IADD3 R5, PT, PT, R2, 0x587c5, R5 ;  /* 0x000587c502057810 */ /* 0x000fe40007ffe005 */
[----:B------:R-:W-:-:S02]  /*2760*/  I2FP.F32.S32 R2, UR10 ;  /* 0x0000000a00027c45 */ /* 0x000fc40008201400 */
[----:B------:R-:W-:Y:S02]  /*2770*/  I2FP.F32.U32 R5, R5 ;  /* 0x0000000500057245 */ /* 0x000fe40000201000 */
[----:B------:R-:W-:-:S03]  /*2780*/  I2FP.F32.S32 R0, UR4 ;  /* 0x0000000400007c45 */ /* 0x000fc60008201400 */
[----:B------:R-:W-:-:S04]  /*2790*/  FFMA R5, R5, R4, 1.1641532182693481445e-10 ;  /* 0x2f00000005057423 */ /* 0x000fc80000000004 */
[----:B------:R-:W-:Y:S01]  /*27a0*/  FFMA R0, R5, R0, R2 ;  /* 0x0000000005007223 */ /* 0x000fe20000000002 */
[----:B------:R-:W-:-:S04]  /*27b0*/  LEA R2, P0, R10, UR8, 0x2 ;  /* 0x000000080a027c11 */ /* 0x000fc8000f8010ff */
[----:B------:R-:W-:Y:S01]  /*27c0*/  LEA.HI.X R3, R10, UR9, R3, 0x2, P0 ;  /* 0x000000090a037c11 */ /* 0x000fe200080f1403 */
[----:B------:R-:W0:Y:S02]  /*27d0*/  F2I.TRUNC.NTZ R0, R0 ;  /* 0x0000000000007305 */ /* 0x000e24000020f100 */
[----:B0-----:R-:W-:-:S05]  /*27e0*/  I2FP.F32.S32 R5, R0 ;  /* 0x0000000000057245 */ /* 0x001fca0000201400 */
[----:B------:R-:W-:Y:S01]  /*27f0*/  STG.E desc[UR6][R2.64], R5 ;  /* 0x0000000502007986 */ /* 0x000fe2000c101906 */
[----:B------:R-:W-:Y:S05]  /*2800*/  EXIT ;  /* 0x000000000000794d */ /* 0x000fea0003800000 */
.L_x_16:
        /* <DEDUP_REMOVED lines=15> */
.L_x_22:


//--------------------- .text._Z9cudaHellov       --------------------------
	.section	.text._Z9cudaHellov,"ax",@progbits
	.align	128
        .global         _Z9cudaHellov
        .type           _Z9cudaHellov,@function
        .size           _Z9cudaHellov,(.L_x_23 - _Z9cudaHellov)
        .other          _Z9cudaHellov,@"STO_CUDA_ENTRY STV_DEFAULT"
_Z9cudaHellov:
.text._Z9cudaHellov:
[----:B------:R-:W0:Y:S01]  /*0000*/  LDC R1, c[0x0][0x37c] ;  /* 0x0000df00ff017b82 */ /* 0x000e220000000800 */
[----:B------:R-:W-:Y:S01]  /*0010*/  MOV R0, 0x48 ;  /* 0x0000004800007802 */ /* 0x000fe20000000f00 */
[----:B------:R-:W1:Y:S01]  /*0020*/  LDCU.64 UR4, c[0x4][0x40] ;  /* 0x01000800ff0477ac */ /* 0x000e620008000a00 */
[----:B------:R-:W-:-:S05]  /*0030*/  CS2R R6, SRZ ;  /* 0x0000000000067805 */ /* 0x000fca000001ff00 */
[----:B------:R2:W3:Y:S01]  /*0040*/  LDC.64 R2, c[0x4][R0] ;  /* 0x0100000000027b82 */ /* 0x0004e20000000a00 */
[----:B-1----:R-:W-:Y:S02]  /*0050*/  IMAD.U32 R4, RZ, RZ, UR4 ;  /* 0x00000004ff047e24 */ /* 0x002fe4000f8e00ff */
[----:B--2---:R-:W-:-:S07]  /*0060*/  IMAD.U32 R5, RZ, RZ, UR5 ;  /* 0x00000005ff057e24 */ /* 0x004fce000f8e00ff */
[----:B------:R-:W-:-:S07]  /*0070*/  LEPC R20, `(.L_x_17) ;  /* 0x000000001014794e */ /* 0x000fce0000000000 */
[----:B0--3--:R-:W-:Y:S05]  /*0080*/  CALL.ABS.NOINC R2 ;  /* 0x0000000002007343 */ /* 0x009fea0003c00000 */
.L_x_17:
[----:B------:R-:W-:Y:S05]  /*0090*/  EXIT ;  /* 0x000000000000794d */ /* 0x000fea0003800000 */
.L_x_18:
        /* <DEDUP_REMOVED lines=14> */
.L_x_23:


//--------------------- .nv.global.init           --------------------------
	.section	.nv.global.init,"aw",@progbits
	.align	4
.nv.global.init:
	.type		mrg32k3aM1SubSeq,@object
	.size		mrg32k3aM1SubSeq,(mrg32k3aM2SubSeq - mrg32k3aM1SubSeq)
mrg32k3aM1SubSeq:
        /*0000*/ 	.byte	0x0b, 0xcc, 0xee, 0x04, 0x73, 0x29, 0x8b, 0x6f, 0xf6, 0x53, 0x03, 0xf6, 0x23, 0xf6, 0xea, 0xda
        /* <DEDUP_REMOVED lines=125> */
	.type		mrg32k3aM2SubSeq,@object
	.size		mrg32k3aM2SubSeq,(mrg32k3aM1 - mrg32k3aM2SubSeq)
mrg32k3aM2SubSeq:
        /* <DEDUP_REMOVED lines=126> */
	.type		mrg32k3aM1,@object
	.size		mrg32k3aM1,(mrg32k3aM1Seq - mrg32k3aM1)
mrg32k3aM1:
        /* <DEDUP_REMOVED lines=144> */
	.type		mrg32k3aM1Seq,@object
	.size		mrg32k3aM1Seq,(mrg32k3aM2 - mrg32k3aM1Seq)
mrg32k3aM1Seq:
        /* <DEDUP_REMOVED lines=144> */
	.type		mrg32k3aM2,@object
	.size		mrg32k3aM2,(mrg32k3aM2Seq - mrg32k3aM2)
mrg32k3aM2:
        /* <DEDUP_REMOVED lines=144> */
	.type		mrg32k3aM2Seq,@object
	.size		mrg32k3aM2Seq,(precalc_xorwow_matrix - mrg32k3aM2Seq)
mrg32k3aM2Seq:
        /* <DEDUP_REMOVED lines=144> */
	.type		precalc_xorwow_matrix,@object
	.size		precalc_xorwow_matrix,(precalc_xorwow_offset_matrix - precalc_xorwow_matrix)
precalc_xorwow_matrix:
        /* <DEDUP_REMOVED lines=6400> */
	.type		precalc_xorwow_offset_matrix,@object
	.size		precalc_xorwow_offset_matrix,($str - precalc_xorwow_offset_matrix)
precalc_xorwow_offset_matrix:
        /* <DEDUP_REMOVED lines=6400> */
	.type		$str,@object
	.size		$str,(.L_9 - $str)
$str:
        /*353c0*/ 	.byte	0x48, 0x65, 0x6c, 0x6c, 0x6f, 0x20, 0x66, 0x72, 0x6f, 0x6d, 0x20, 0x43, 0x55, 0x44, 0x41, 0x21
        /*353d0*/ 	.byte	0x0a, 0x00
.L_9:


//--------------------- .nv.shared._Z12sgemm_kerneliiiffPfS_S_ --------------------------
	.section	.nv.shared._Z12sgemm_kerneliiiffPfS_S_,"aw",@nobits
	.sectionflags	@""
	.align	4
.nv.shared._Z12sgemm_kerneliiiffPfS_S_:
	.zero		9216


//--------------------- .nv.shared.reserved.0     --------------------------
	.section	.nv.shared.reserved.0,"aw",@nobits
	.weak		__nv_reservedSMEM_offset_0_alias
	.size		__nv_reservedSMEM_offset_0_alias, 0, 64
	.other		__nv_reservedSMEM_offset_0_alias,@"STO_CUDA_RESERVED_SHARED STV_DEFAULT"
__nv_reservedSMEM_offset_0_alias:
	.zero		0
	.zero		64


//--------------------- .nv.constant0._Z12sgemm_kerneliiiffPfS_S_ --------------------------
	.section	.nv.constant0._Z12sgemm_kerneliiiffPfS_S_,"a",@progbits
	.sectionflags	@""
	.align	4
.nv.constant0._Z12sgemm_kerneliiiffPfS_S_:
	.zero		944


//--------------------- .nv.constant0._Z19checkEqualityKernelPfS_Pbi --------------------------
	.section	.nv.constant0._Z19checkEqualityKernelPfS_Pbi,"a",@progbits
	.sectionflags	@""
	.align	4
.nv.constant0._Z19checkEqualityKernelPfS_Pbi:
	.zero		924


//--------------------- .nv.constant0._Z14cuConstArrInitPfii --------------------------
	.section	.nv.constant0._Z14cuConstArrInitPfii,"a",@progbits
	.sectionflags	@""
	.align	4
.nv.constant0._Z14cuConstArrInitPfii:
	.zero		912


//--------------------- .nv.constant0._Z13cuRandArrInitPfiii --------------------------
	.section	.nv.constant0._Z13cuRandArrInitPfiii,"a",@progbits
	.sectionflags	@""
	.align	4
.nv.constant0._Z13cuRandArrInitPfiii:
	.zero		916


//--------------------- .nv.constant0._Z9cudaHellov --------------------------
	.section	.nv.constant0._Z9cudaHellov,"a",@progbits
	.sectionflags	@""
	.align	4
.nv.constant0._Z9cudaHellov:
	.zero		896


//--------------------- SYMBOLS --------------------------

	.type		.nv.reservedSmem.offset0,@object
	.size		.nv.reservedSmem.offset0,0x4
	.type		.nv.reservedSmem.cap,@object
	.size		.nv.reservedSmem.cap,0x4
	.type		vprintf,@function
